// auto-generated by cutlass_sweep.gemm — config: {"arch": "sm_100", "cluster_m": 1, "cluster_n": 2, "dtype": "e4m3", "stages": 4, "tile_k": 128, "tile_m": 128, "tile_n": 64}
#include "cutlass/cutlass.h"
#include "cutlass/gemm/collective/collective_builder.hpp"
#include "cutlass/gemm/device/gemm_universal_adapter.h"
#include "cutlass/gemm/kernel/gemm_universal.hpp"
#include "cutlass/epilogue/collective/collective_builder.hpp"

using ElemA = cutlass::float_e4m3_t;
using ElemB = cutlass::float_e4m3_t;
using ElemCD = cutlass::float_e4m3_t;
using Acc  = float;
using TileShape    = cute::Shape<cute::_128, cute::_64, cute::_128>;
using ClusterShape = cute::Shape<cute::_1, cute::_2, cute::_1>;

using CollectiveEpilogue = typename cutlass::epilogue::collective::CollectiveBuilder<
    cutlass::arch::Sm100, cutlass::arch::OpClassTensorOp,
    TileShape, ClusterShape,
    cutlass::epilogue::collective::EpilogueTileAuto,
    Acc, Acc,
    ElemCD, cutlass::layout::RowMajor, 128 / cutlass::sizeof_bits<ElemCD>::value,
    ElemCD, cutlass::layout::RowMajor, 128 / cutlass::sizeof_bits<ElemCD>::value,
    cutlass::epilogue::collective::EpilogueScheduleAuto
  >::CollectiveOp;

using CollectiveMainloop = typename cutlass::gemm::collective::CollectiveBuilder<
    cutlass::arch::Sm100, cutlass::arch::OpClassTensorOp,
    ElemA, cutlass::layout::RowMajor, 128 / cutlass::sizeof_bits<ElemA>::value,
    ElemB, cutlass::layout::ColumnMajor, 128 / cutlass::sizeof_bits<ElemB>::value,
    Acc,
    TileShape, ClusterShape,
    cutlass::gemm::collective::StageCount<4>,
    cutlass::gemm::collective::KernelScheduleAuto
  >::CollectiveOp;

using GemmKernel = cutlass::gemm::kernel::GemmUniversal<
    cute::Shape<int,int,int,int>,
    CollectiveMainloop,
    CollectiveEpilogue
>;
using Gemm = cutlass::gemm::device::GemmUniversalAdapter<GemmKernel>;

// Force the device kernel symbol into the cubin without needing a host main.
auto* _anchor = &cutlass::device_kernel<GemmKernel>;


// ===== COMPILED SASS (sm_100a) =====

	.target	sm_100a

	.elftype	@"ET_EXEC"


//--------------------- .note.nv.tkinfo           --------------------------
	.section	.note.nv.tkinfo,"",@"SHT_NOTE"
	.sectionflags	@"SHF_NOTE_NV_TKINFO"
	.tkinfo
        /*0018*/ 	.word	0x00000002
        /*0030*/ 	.string	""
        /*0030*/ 	.string	"ptxas"
        /*0030*/ 	.string	"Cuda compilation tools, release 13.0, V13.0.88"
        /*0030*/ 	.string	"Build cuda_13.0.r13.0/compiler.36424714_0"
        /*0030*/ 	.string	"-arch sm_100a -m 64 "



//--------------------- .note.nv.cuinfo           --------------------------
	.section	.note.nv.cuinfo,"",@"SHT_NOTE"
	.sectionflags	@"SHF_NOTE_NV_CUINFO"
        /*0018*/ 	.short	0x0002
        /*001a*/ 	.short	0x0064
        /*001c*/ 	.short	0x0082
	.zero		2


//--------------------- .nv.info                  --------------------------
	.section	.nv.info,"",@"SHT_CUDA_INFO"
	.align	4


	//----- nvinfo : EIATTR_REGCOUNT
	.align		4
        /*0000*/ 	.byte	0x04, 0x2f
        /*0002*/ 	.short	(.L_19 - .L_18)
	.align		4
.L_18:
        /*0004*/ 	.word	index@(_ZN7cutlass13device_kernelINS_4gemm6kernel13GemmUniversalIN4cute5tupleIJiiiiEEENS1_10collective13CollectiveMmaINS1_35MainloopSm100TmaUmmaWarpSpecializedILi4ELi2ELi4ENS5_IJNS4_1CILi1EEENSA_ILi2EEESB_EEEEENS5_IJNSA_ILi128EEENSA_ILi64EEESF_EEENS_12float_e4m3_tENS5_IJlSB_lEEESI_SJ_NS4_8TiledMMAINS4_8MMA_AtomIJNS4_10MMA_TraitsINS4_19SM100_MMA_F8F6F4_SSEJSI_SI_fSF_SG_NS4_17integral_constantINS4_4UMMA5MajorELSQ_0EEESR_NSO_INSP_7ScaleInELSS_0EEEST_EEEEEENS4_6LayoutINS5_IJSB_SB_SB_EEENS5_IJNSA_ILi0EEESY_SY_EEEEENS5_IJNS4_10UnderscoreES11_S11_EEEEENS4_23SM90_TMA_LOAD_MULTICASTENS4_14ComposedLayoutINS4_7SwizzleILi3ELi4ELi3EEENS4_18smem_ptr_flag_bitsILi8EEENSW_INS5_IJNSA_ILi8EEESF_EEENS5_IJSF_SB_EEEEEEEvNS4_8identityENS4_13SM90_TMA_LOADES1E_vS1F_EENS_8epilogue10collective18CollectiveEpilogueINS1I_23Sm100TmaWarpSpecializedILi1ELi1ELi64ELb0ELb0EEEJSH_NS5_IJNSW_ISF_SB_EENSW_ISG_SB_EEEEESI_SJ_SI_SJ_NS1I_6fusion15FusionCallbacksIS1M_NS1Q_17LinearCombinationISI_fSI_fLNS_15FloatRoundStyleE2EEESH_S1P_JEEENS4_5SM1004TMEM4LOAD26SM100_TMEM_LOAD_32dp32b64xES1G_NS15_INS16_ILi2ELi4ELi3EEES19_NSW_INS5_IJS1A_SG_EEENS5_IJSG_SB_EEEEEEENS4_39AutoVectorizingCopyWithAssumedAlignmentILi128EEENS4_14SM90_TMA_STOREES24_S26_S26_EEEvvEEEEvNT_6ParamsE)
        /*0008*/ 	.word	0x00000099


	//----- nvinfo : EIATTR_FRAME_SIZE
	.align		4
.L_19:
        /*000c*/ 	.byte	0x04, 0x11
        /*000e*/ 	.short	(.L_21 - .L_20)
	.align		4
.L_20:
        /*0010*/ 	.word	index@($__internal_2_$__cuda_sm10x_tcgen05_guardrail_trap_unallocated_columns_being_dealloced)
        /*0014*/ 	.word	0x00000000


	//----- nvinfo : EIATTR_FRAME_SIZE
	.align		4
.L_21:
        /*0018*/ 	.byte	0x04, 0x11
        /*001a*/ 	.short	(.L_23 - .L_22)
	.align		4
.L_22:
        /*001c*/ 	.word	index@($__internal_1_$__cuda_sm10x_tcgen05_guardrail_trap_phase_invalid_during_alloc)
        /*0020*/ 	.word	0x00000000


	//----- nvinfo : EIATTR_FRAME_SIZE
	.align		4
.L_23:
        /*0024*/ 	.byte	0x04, 0x11
        /*0026*/ 	.short	(.L_25 - .L_24)
	.align		4
.L_24:
        /*0028*/ 	.word	index@($__internal_0_$__cuda_sm10x_tcgen05_guardrail_trap_col_being_dealloced_not_returned_by_alloc)
        /*002c*/ 	.word	0x00000000


	//----- nvinfo : EIATTR_FRAME_SIZE
	.align		4
.L_25:
        /*0030*/ 	.byte	0x04, 0x11
        /*0032*/ 	.short	(.L_27 - .L_26)
	.align		4
.L_26:
        /*0034*/ 	.word	index@(_ZN7cutlass13device_kernelINS_4gemm6kernel13GemmUniversalIN4cute5tupleIJiiiiEEENS1_10collective13CollectiveMmaINS1_35MainloopSm100TmaUmmaWarpSpecializedILi4ELi2ELi4ENS5_IJNS4_1CILi1EEENSA_ILi2EEESB_EEEEENS5_IJNSA_ILi128EEENSA_ILi64EEESF_EEENS_12float_e4m3_tENS5_IJlSB_lEEESI_SJ_NS4_8TiledMMAINS4_8MMA_AtomIJNS4_10MMA_TraitsINS4_19SM100_MMA_F8F6F4_SSEJSI_SI_fSF_SG_NS4_17integral_constantINS4_4UMMA5MajorELSQ_0EEESR_NSO_INSP_7ScaleInELSS_0EEEST_EEEEEENS4_6LayoutINS5_IJSB_SB_SB_EEENS5_IJNSA_ILi0EEESY_SY_EEEEENS5_IJNS4_10UnderscoreES11_S11_EEEEENS4_23SM90_TMA_LOAD_MULTICASTENS4_14ComposedLayoutINS4_7SwizzleILi3ELi4ELi3EEENS4_18smem_ptr_flag_bitsILi8EEENSW_INS5_IJNSA_ILi8EEESF_EEENS5_IJSF_SB_EEEEEEEvNS4_8identityENS4_13SM90_TMA_LOADES1E_vS1F_EENS_8epilogue10collective18CollectiveEpilogueINS1I_23Sm100TmaWarpSpecializedILi1ELi1ELi64ELb0ELb0EEEJSH_NS5_IJNSW_ISF_SB_EENSW_ISG_SB_EEEEESI_SJ_SI_SJ_NS1I_6fusion15FusionCallbacksIS1M_NS1Q_17LinearCombinationISI_fSI_fLNS_15FloatRoundStyleE2EEESH_S1P_JEEENS4_5SM1004TMEM4LOAD26SM100_TMEM_LOAD_32dp32b64xES1G_NS15_INS16_ILi2ELi4ELi3EEES19_NSW_INS5_IJS1A_SG_EEENS5_IJSG_SB_EEEEEEENS4_39AutoVectorizingCopyWithAssumedAlignmentILi128EEENS4_14SM90_TMA_STOREES24_S26_S26_EEEvvEEEEvNT_6ParamsE)
        /*0038*/ 	.word	0x00000000


	//----- nvinfo : EIATTR_MIN_STACK_SIZE
	.align		4
.L_27:
        /*003c*/ 	.byte	0x04, 0x12
        /*003e*/ 	.short	(.L_29 - .L_28)
	.align		4
.L_28:
        /*0040*/ 	.word	index@(_ZN7cutlass13device_kernelINS_4gemm6kernel13GemmUniversalIN4cute5tupleIJiiiiEEENS1_10collective13CollectiveMmaINS1_35MainloopSm100TmaUmmaWarpSpecializedILi4ELi2ELi4ENS5_IJNS4_1CILi1EEENSA_ILi2EEESB_EEEEENS5_IJNSA_ILi128EEENSA_ILi64EEESF_EEENS_12float_e4m3_tENS5_IJlSB_lEEESI_SJ_NS4_8TiledMMAINS4_8MMA_AtomIJNS4_10MMA_TraitsINS4_19SM100_MMA_F8F6F4_SSEJSI_SI_fSF_SG_NS4_17integral_constantINS4_4UMMA5MajorELSQ_0EEESR_NSO_INSP_7ScaleInELSS_0EEEST_EEEEEENS4_6LayoutINS5_IJSB_SB_SB_EEENS5_IJNSA_ILi0EEESY_SY_EEEEENS5_IJNS4_10UnderscoreES11_S11_EEEEENS4_23SM90_TMA_LOAD_MULTICASTENS4_14ComposedLayoutINS4_7SwizzleILi3ELi4ELi3EEENS4_18smem_ptr_flag_bitsILi8EEENSW_INS5_IJNSA_ILi8EEESF_EEENS5_IJSF_SB_EEEEEEEvNS4_8identityENS4_13SM90_TMA_LOADES1E_vS1F_EENS_8epilogue10collective18CollectiveEpilogueINS1I_23Sm100TmaWarpSpecializedILi1ELi1ELi64ELb0ELb0EEEJSH_NS5_IJNSW_ISF_SB_EENSW_ISG_SB_EEEEESI_SJ_SI_SJ_NS1I_6fusion15FusionCallbacksIS1M_NS1Q_17LinearCombinationISI_fSI_fLNS_15FloatRoundStyleE2EEESH_S1P_JEEENS4_5SM1004TMEM4LOAD26SM100_TMEM_LOAD_32dp32b64xES1G_NS15_INS16_ILi2ELi4ELi3EEES19_NSW_INS5_IJS1A_SG_EEENS5_IJSG_SB_EEEEEEENS4_39AutoVectorizingCopyWithAssumedAlignmentILi128EEENS4_14SM90_TMA_STOREES24_S26_S26_EEEvvEEEEvNT_6ParamsE)
        /*0044*/ 	.word	0x00000000
.L_29:


//--------------------- .nv.compat                --------------------------
	.section	.nv.compat,"",@"SHT_CUDA_COMPAT_INFO"
	.align	4
        /*0000*/ 	.byte	0x02, 0x09, 0x01, 0x00, 0x02, 0x02, 0x02, 0x00, 0x02, 0x05, 0x05, 0x00, 0x03, 0x07, 0x01, 0x01
        /*0010*/ 	.byte	0x02, 0x03, 0x01, 0x00, 0x02, 0x06, 0x01, 0x00, 0x04, 0x0b, 0x08, 0x00, 0x09, 0x00, 0x00, 0x00
        /*0020*/ 	.byte	0x00, 0x00, 0x00, 0x00


//--------------------- .nv.info._ZN7cutlass13device_kernelINS_4gemm6kernel13GemmUniversalIN4cute5tupleIJiiiiEEENS1_10collective13CollectiveMmaINS1_35MainloopSm100TmaUmmaWarpSpecializedILi4ELi2ELi4ENS5_IJNS4_1CILi1EEENSA_ILi2EEESB_EEEEENS5_IJNSA_ILi128EEENSA_ILi64EEESF_EEENS_12float_e4m3_tENS5_IJlSB_lEEESI_SJ_NS4_8TiledMMAINS4_8MMA_AtomIJNS4_10MMA_TraitsINS4_19SM100_MMA_F8F6F4_SSEJSI_SI_fSF_SG_NS4_17integral_constantINS4_4UMMA5MajorELSQ_0EEESR_NSO_INSP_7ScaleInELSS_0EEEST_EEEEEENS4_6LayoutINS5_IJSB_SB_SB_EEENS5_IJNSA_ILi0EEESY_SY_EEEEENS5_IJNS4_10UnderscoreES11_S11_EEEEENS4_23SM90_TMA_LOAD_MULTICASTENS4_14ComposedLayoutINS4_7SwizzleILi3ELi4ELi3EEENS4_18smem_ptr_flag_bitsILi8EEENSW_INS5_IJNSA_ILi8EEESF_EEENS5_IJSF_SB_EEEEEEEvNS4_8identityENS4_13SM90_TMA_LOADES1E_vS1F_EENS_8epilogue10collective18CollectiveEpilogueINS1I_23Sm100TmaWarpSpecializedILi1ELi1ELi64ELb0ELb0EEEJSH_NS5_IJNSW_ISF_SB_EENSW_ISG_SB_EEEEESI_SJ_SI_SJ_NS1I_6fusion15FusionCallbacksIS1M_NS1Q_17LinearCombinationISI_fSI_fLNS_15FloatRoundStyleE2EEESH_S1P_JEEENS4_5SM1004TMEM4LOAD26SM100_TMEM_LOAD_32dp32b64xES1G_NS15_INS16_ILi2ELi4ELi3EEES19_NSW_INS5_IJS1A_SG_EEENS5_IJSG_SB_EEEEEEENS4_39AutoVectorizingCopyWithAssumedAlignmentILi128EEENS4_14SM90_TMA_STOREES24_S26_S26_EEEvvEEEEvNT_6ParamsE --------------------------
	.section	.nv.info._ZN7cutlass13device_kernelINS_4gemm6kernel13GemmUniversalIN4cute5tupleIJiiiiEEENS1_10collective13CollectiveMmaINS1_35MainloopSm100TmaUmmaWarpSpecializedILi4ELi2ELi4ENS5_IJNS4_1CILi1EEENSA_ILi2EEESB_EEEEENS5_IJNSA_ILi128EEENSA_ILi64EEESF_EEENS_12float_e4m3_tENS5_IJlSB_lEEESI_SJ_NS4_8TiledMMAINS4_8MMA_AtomIJNS4_10MMA_TraitsINS4_19SM100_MMA_F8F6F4_SSEJSI_SI_fSF_SG_NS4_17integral_constantINS4_4UMMA5MajorELSQ_0EEESR_NSO_INSP_7ScaleInELSS_0EEEST_EEEEEENS4_6LayoutINS5_IJSB_SB_SB_EEENS5_IJNSA_ILi0EEESY_SY_EEEEENS5_IJNS4_10UnderscoreES11_S11_EEEEENS4_23SM90_TMA_LOAD_MULTICASTENS4_14ComposedLayoutINS4_7SwizzleILi3ELi4ELi3EEENS4_18smem_ptr_flag_bitsILi8EEENSW_INS5_IJNSA_ILi8EEESF_EEENS5_IJSF_SB_EEEEEEEvNS4_8identityENS4_13SM90_TMA_LOADES1E_vS1F_EENS_8epilogue10collective18CollectiveEpilogueINS1I_23Sm100TmaWarpSpecializedILi1ELi1ELi64ELb0ELb0EEEJSH_NS5_IJNSW_ISF_SB_EENSW_ISG_SB_EEEEESI_SJ_SI_SJ_NS1I_6fusion15FusionCallbacksIS1M_NS1Q_17LinearCombinationISI_fSI_fLNS_15FloatRoundStyleE2EEESH_S1P_JEEENS4_5SM1004TMEM4LOAD26SM100_TMEM_LOAD_32dp32b64xES1G_NS15_INS16_ILi2ELi4ELi3EEES19_NSW_INS5_IJS1A_SG_EEENS5_IJSG_SB_EEEEEEENS4_39AutoVectorizingCopyWithAssumedAlignmentILi128EEENS4_14SM90_TMA_STOREES24_S26_S26_EEEvvEEEEvNT_6ParamsE,"",@"SHT_CUDA_INFO"
	.sectionflags	@""
	.align	4


	//----- nvinfo : EIATTR_CUDA_API_VERSION
	.align		4
        /*0000*/ 	.byte	0x04, 0x37
        /*0002*/ 	.short	(.L_31 - .L_30)
.L_30:
        /*0004*/ 	.word	0x00000082


	//----- nvinfo : EIATTR_KPARAM_INFO
	.align		4
.L_31:
        /*0008*/ 	.byte	0x04, 0x17
        /*000a*/ 	.short	(.L_33 - .L_32)
.L_32:
        /*000c*/ 	.word	0x00000000
        /*0010*/ 	.short	0x0000
        /*0012*/ 	.short	0x0000
        /*0014*/ 	.byte	0x00, 0xf0, 0x01, 0x20


	//----- nvinfo : EIATTR_AT_ENTRY_FRAGMENTS
	.align		4
.L_33:
        /*0018*/ 	.byte	0x04, 0x4f
        /*001a*/ 	.short	(.L_35 - .L_34)


	//   ....[0]....
.L_34:
        /*001c*/ 	.word	0x00000006


	//----- nvinfo : EIATTR_RESERVED_SMEM_USED
	.align		4
.L_35:
        /*0020*/ 	.byte	0x01, 0x41
	.zero		2


	//----- nvinfo : EIATTR_SPARSE_MMA_MASK
	.align		4
        /*0024*/ 	.byte	0x03, 0x50
        /*0026*/ 	.short	0x0000


	//----- nvinfo : EIATTR_TCGEN05_1CTA_USED
	.align		4
        /*0028*/ 	.byte	0x01, 0x51
	.zero		2


	//----- nvinfo : EIATTR_MAXREG_COUNT
	.align		4
        /*002c*/ 	.byte	0x03, 0x1b
        /*002e*/ 	.short	0x00ff


	//----- nvinfo : EIATTR_NUM_BARRIERS
	.align		4
        /*0030*/ 	.byte	0x02, 0x4c
        /*0032*/ 	.byte	0x07
	.zero		1


	//----- nvinfo : EIATTR_EXTERNS
	.align		4
        /*0034*/ 	.byte	0x04, 0x0f
        /*0036*/ 	.short	(.L_37 - .L_36)


	//   ....[0]....
	.align		4
.L_36:
        /*0038*/ 	.word	index@(__assertfail)


	//----- nvinfo : EIATTR_MERCURY_ISA_VERSION
	.align		4
.L_37:
        /*003c*/ 	.byte	0x03, 0x5f
        /*003e*/ 	.short	0x0101


	//----- nvinfo : EIATTR_INT_WARP_WIDE_INSTR_OFFSETS
	.align		4
        /*0040*/ 	.byte	0x04, 0x31
        /*0042*/ 	.short	(.L_39 - .L_38)


	//   ....[0]....
.L_38:
        /*0044*/ 	.word	0x00003b90


	//   ....[1]....
        /*0048*/ 	.word	0x00003bc0


	//   ....[2]....
        /*004c*/ 	.word	0x00003be0


	//   ....[3]....
        /*0050*/ 	.word	0x00004710


	//   ....[4]....
        /*0054*/ 	.word	0x000047c0


	//----- nvinfo : EIATTR_COOP_GROUP_MASK_REGIDS
	.align		4
.L_39:
        /*0058*/ 	.byte	0x04, 0x29
        /*005a*/ 	.short	(.L_41 - .L_40)


	//   ....[0]....
.L_40:
        /*005c*/ 	.word	0xffffffff


	//   ....[1]....
        /*0060*/ 	.word	0xffffffff


	//   ....[2]....
        /*0064*/ 	.word	0xffffffff


	//   ....[3]....
        /*0068*/ 	.word	0xffffffff


	//   ....[4]....
        /*006c*/ 	.word	0xffffffff


	//   ....[5]....
        /*0070*/ 	.word	0xffffffff


	//   ....[6]....
        /*0074*/ 	.word	0xffffffff


	//   ....[7]....
        /*0078*/ 	.word	0xffffffff


	//   ....[8]....
        /*007c*/ 	.word	0xffffffff


	//   ....[9]....
        /*0080*/ 	.word	0xffffffff


	//   ....[10]....
        /*0084*/ 	.word	0xffffffff


	//   ....[11]....
        /*0088*/ 	.word	0xffffffff


	//   ....[12]....
        /*008c*/ 	.word	0xffffffff


	//   ....[13]....
        /*0090*/ 	.word	0xffffffff


	//----- nvinfo : EIATTR_COOP_GROUP_INSTR_OFFSETS
	.align		4
.L_41:
        /*0094*/ 	.byte	0x04, 0x28
        /*0096*/ 	.short	(.L_43 - .L_42)


	//   ....[0]....
.L_42:
        /*0098*/ 	.word	0x00000080


	//   ....[1]....
        /*009c*/ 	.word	0x000004e0


	//   ....[2]....
        /*00a0*/ 	.word	0x00000690


	//   ....[3]....
        /*00a4*/ 	.word	0x000007d0


	//   ....[4]....
        /*00a8*/ 	.word	0x000008d0


	//   ....[5]....
        /*00ac*/ 	.word	0x00000a40


	//   ....[6]....
        /*00b0*/ 	.word	0x00000be0


	//   ....[7]....
        /*00b4*/ 	.word	0x00000d90


	//   ....[8]....
        /*00b8*/ 	.word	0x00001f40


	//   ....[9]....
        /*00bc*/ 	.word	0x00002de0


	//   ....[10]....
        /*00c0*/ 	.word	0x00002ff0


	//   ....[11]....
        /*00c4*/ 	.word	0x00003020


	//   ....[12]....
        /*00c8*/ 	.word	0x00003a70


	//   ....[13]....
        /*00cc*/ 	.word	0x00003ca0


	//----- nvinfo : EIATTR_VRC_CTA_INIT_COUNT
	.align		4
.L_43:
        /*00d0*/ 	.byte	0x02, 0x4a
        /*00d2*/ 	.byte	0x80
	.zero		1


	//----- nvinfo : EIATTR_SYSCALL_OFFSETS
	.align		4
        /*00d4*/ 	.byte	0x04, 0x46
        /*00d6*/ 	.short	(.L_45 - .L_44)


	//   ....[0]....
.L_44:
        /*00d8*/ 	.word	0x00005300


	//   ....[1]....
        /*00dc*/ 	.word	0x00005440


	//   ....[2]....
        /*00e0*/ 	.word	0x00005c00


	//----- nvinfo : EIATTR_MBARRIER_INSTR_OFFSETS
	.align		4
.L_45:
        /*00e4*/ 	.byte	0x04, 0x39
        /*00e6*/ 	.short	(.L_47 - .L_46)


	//   ....[0]....
.L_46:
        /*00e8*/ 	.word	0x00000600
        /*00ec*/ 	.word	0x000000ff
        /*00f0*/ 	.word	0x00000000
        /*00f4*/ 	.short	0x0100
        /*00f6*/ 	.byte	0x04
	.zero		1


	//   ....[1]....
        /*00f8*/ 	.word	0x00000610
        /*00fc*/ 	.word	0x000000ff
        /*0100*/ 	.word	0x00000020
        /*0104*/ 	.short	0x0100
        /*0106*/ 	.byte	0x04
	.zero		1


	//   ....[2]....
        /*0108*/ 	.word	0x00000620
        /*010c*/ 	.word	0x000000ff
        /*0110*/ 	.word	0x00000008
        /*0114*/ 	.short	0x0100
        /*0116*/ 	.byte	0x04
	.zero		1


	//   ....[3]....
        /*0118*/ 	.word	0x00000630
        /*011c*/ 	.word	0x000000ff
        /*0120*/ 	.word	0x00000028
        /*0124*/ 	.short	0x0100
        /*0126*/ 	.byte	0x04
	.zero		1


	//   ....[4]....
        /*0128*/ 	.word	0x00000640
        /*012c*/ 	.word	0x000000ff
        /*0130*/ 	.word	0x00000010
        /*0134*/ 	.short	0x0100
        /*0136*/ 	.byte	0x04
	.zero		1


	//   ....[5]....
        /*0138*/ 	.word	0x00000650
        /*013c*/ 	.word	0x000000ff
        /*0140*/ 	.word	0x00000030
        /*0144*/ 	.short	0x0100
        /*0146*/ 	.byte	0x04
	.zero		1


	//   ....[6]....
        /*0148*/ 	.word	0x00000660
        /*014c*/ 	.word	0x000000ff
        /*0150*/ 	.word	0x00000018
        /*0154*/ 	.short	0x0100
        /*0156*/ 	.byte	0x04
	.zero		1


	//   ....[7]....
        /*0158*/ 	.word	0x00000670
        /*015c*/ 	.word	0x000000ff
        /*0160*/ 	.word	0x00000038
        /*0164*/ 	.short	0x0100
        /*0166*/ 	.byte	0x04
	.zero		1


	//   ....[8]....
        /*0168*/ 	.word	0x000007a0
        /*016c*/ 	.word	0x000000ff
        /*0170*/ 	.word	0x00000040
        /*0174*/ 	.short	0x0100
        /*0176*/ 	.byte	0x04
	.zero		1


	//   ....[9]....
        /*0178*/ 	.word	0x000007b0
        /*017c*/ 	.word	0x000000ff
        /*0180*/ 	.word	0x00000048
        /*0184*/ 	.short	0x0100
        /*0186*/ 	.byte	0x04
	.zero		1


	//   ....[10]....
        /*0188*/ 	.word	0x000008a0
        /*018c*/ 	.word	0x000000ff
        /*0190*/ 	.word	0x00000050
        /*0194*/ 	.short	0x0100
        /*0196*/ 	.byte	0x06
	.zero		1


	//   ....[11]....
        /*0198*/ 	.word	0x000008b0
        /*019c*/ 	.word	0x000000ff
        /*01a0*/ 	.word	0x00000058
        /*01a4*/ 	.short	0x0100
        /*01a6*/ 	.byte	0x06
	.zero		1


	//   ....[12]....
        /*01a8*/ 	.word	0x000009f0
        /*01ac*/ 	.word	0x000000ff
        /*01b0*/ 	.word	0x00000060
        /*01b4*/ 	.short	0x0100
        /*01b6*/ 	.byte	0x06
	.zero		1


	//   ....[13]....
        /*01b8*/ 	.word	0x00000a00
        /*01bc*/ 	.word	0x000000ff
        /*01c0*/ 	.word	0x00000070
        /*01c4*/ 	.short	0x0100
        /*01c6*/ 	.byte	0x06
	.zero		1


	//   ....[14]....
        /*01c8*/ 	.word	0x00000a10
        /*01cc*/ 	.word	0x000000ff
        /*01d0*/ 	.word	0x00000068
        /*01d4*/ 	.short	0x0100
        /*01d6*/ 	.byte	0x06
	.zero		1


	//   ....[15]....
        /*01d8*/ 	.word	0x00000a20
        /*01dc*/ 	.word	0x000000ff
        /*01e0*/ 	.word	0x00000078
        /*01e4*/ 	.short	0x0100
        /*01e6*/ 	.byte	0x06
	.zero		1


	//   ....[16]....
        /*01e8*/ 	.word	0x00000b50
        /*01ec*/ 	.word	0x000000ff
        /*01f0*/ 	.word	0x00000080
        /*01f4*/ 	.short	0x0100
        /*01f6*/ 	.byte	0x04
	.zero		1


	//   ....[17]....
        /*01f8*/ 	.word	0x00000b60
        /*01fc*/ 	.word	0x000000ff
        /*0200*/ 	.word	0x000000a0
        /*0204*/ 	.short	0x0100
        /*0206*/ 	.byte	0x04
	.zero		1


	//   ....[18]....
        /*0208*/ 	.word	0x00000b70
        /*020c*/ 	.word	0x000000ff
        /*0210*/ 	.word	0x00000088
        /*0214*/ 	.short	0x0100
        /*0216*/ 	.byte	0x04
	.zero		1


	//   ....[19]....
        /*0218*/ 	.word	0x00000b80
        /*021c*/ 	.word	0x000000ff
        /*0220*/ 	.word	0x000000a8
        /*0224*/ 	.short	0x0100
        /*0226*/ 	.byte	0x04
	.zero		1


	//   ....[20]....
        /*0228*/ 	.word	0x00000b90
        /*022c*/ 	.word	0x000000ff
        /*0230*/ 	.word	0x00000090
        /*0234*/ 	.short	0x0100
        /*0236*/ 	.byte	0x04
	.zero		1


	//   ....[21]....
        /*0238*/ 	.word	0x00000ba0
        /*023c*/ 	.word	0x000000ff
        /*0240*/ 	.word	0x000000b0
        /*0244*/ 	.short	0x0100
        /*0246*/ 	.byte	0x04
	.zero		1


	//   ....[22]....
        /*0248*/ 	.word	0x00000bb0
        /*024c*/ 	.word	0x000000ff
        /*0250*/ 	.word	0x00000098
        /*0254*/ 	.short	0x0100
        /*0256*/ 	.byte	0x04
	.zero		1


	//   ....[23]....
        /*0258*/ 	.word	0x00000bc0
        /*025c*/ 	.word	0x000000ff
        /*0260*/ 	.word	0x000000b8
        /*0264*/ 	.short	0x0100
        /*0266*/ 	.byte	0x04
	.zero		1


	//   ....[24]....
        /*0268*/ 	.word	0x00000cb0
        /*026c*/ 	.word	0x000000ff
        /*0270*/ 	.word	0x000000c0
        /*0274*/ 	.short	0x0100
        /*0276*/ 	.byte	0x04
	.zero		1


	//   ....[25]....
        /*0278*/ 	.word	0x00000cc0
        /*027c*/ 	.word	0x000000ff
        /*0280*/ 	.word	0x000000d0
        /*0284*/ 	.short	0x0100
        /*0286*/ 	.byte	0x04
	.zero		1


	//   ....[26]....
        /*0288*/ 	.word	0x00000cd0
        /*028c*/ 	.word	0x000000ff
        /*0290*/ 	.word	0x000000c8
        /*0294*/ 	.short	0x0100
        /*0296*/ 	.byte	0x04
	.zero		1


	//   ....[27]....
        /*0298*/ 	.word	0x00000ce0
        /*029c*/ 	.word	0x000000ff
        /*02a0*/ 	.word	0x000000d8
        /*02a4*/ 	.short	0x0100
        /*02a6*/ 	.byte	0x04
	.zero		1


	//   ....[28]....
        /*02a8*/ 	.word	0x000017f0
        /*02ac*/ 	.word	0x00000000
        /*02b0*/ 	.word	0x000000d0
        /*02b4*/ 	.short	0x010a
        /*02b6*/ 	.byte	0xff
	.zero		1


	//   ....[29]....
        /*02b8*/ 	.word	0x00001820
        /*02bc*/ 	.word	0x00000000
        /*02c0*/ 	.word	0x000000c0
        /*02c4*/ 	.short	0x0101
        /*02c6*/ 	.byte	0xff
	.zero		1


	//   ....[30]....
        /*02c8*/ 	.word	0x000018d0
        /*02cc*/ 	.word	0x000000ff
        /*02d0*/ 	.word	0x00000020
        /*02d4*/ 	.short	0x010a
        /*02d6*/ 	.byte	0x04
	.zero		1


	//   ....[31]....
        /*02d8*/ 	.word	0x00001950
        /*02dc*/ 	.word	0x000000ff
        /*02e0*/ 	.word	0x00000020
        /*02e4*/ 	.short	0x010a
        /*02e6*/ 	.byte	0x21
	.zero		1


	//   ....[32]....
        /*02e8*/ 	.word	0x00001ae0
        /*02ec*/ 	.word	0x000000ff
        /*02f0*/ 	.word	0x00000020
        /*02f4*/ 	.short	0x010a
        /*02f6*/ 	.byte	0x08
	.zero		1


	//   ....[33]....
        /*02f8*/ 	.word	0x00001c00
        /*02fc*/ 	.word	0x000000ff
        /*0300*/ 	.word	0x00000058
        /*0304*/ 	.short	0x0101
        /*0306*/ 	.byte	0x07
	.zero		1


	//   ....[34]....
        /*0308*/ 	.word	0x00001c20
        /*030c*/ 	.word	0x000000ff
        /*0310*/ 	.word	0x00000020
        /*0314*/ 	.short	0x010a
        /*0316*/ 	.byte	0x04
	.zero		1


	//   ....[35]....
        /*0318*/ 	.word	0x00001ca0
        /*031c*/ 	.word	0x000000ff
        /*0320*/ 	.word	0x00000020
        /*0324*/ 	.short	0x010a
        /*0326*/ 	.byte	0x11
	.zero		1


	//   ....[36]....
        /*0328*/ 	.word	0x00001e30
        /*032c*/ 	.word	0x000000ff
        /*0330*/ 	.word	0x00000020
        /*0334*/ 	.short	0x010a
        /*0336*/ 	.byte	0x06
	.zero		1


	//   ....[37]....
        /*0338*/ 	.word	0x00001f70
        /*033c*/ 	.word	0x00000003
        /*0340*/ 	.word	0x00000060
        /*0344*/ 	.short	0x010a
        /*0346*/ 	.byte	0xff
	.zero		1


	//   ....[38]....
        /*0348*/ 	.word	0x000020c0
        /*034c*/ 	.word	0x00000000
        /*0350*/ 	.word	0x00000000
        /*0354*/ 	.short	0x0101
        /*0356*/ 	.byte	0xff
	.zero		1


	//   ....[39]....
        /*0358*/ 	.word	0x00002660
        /*035c*/ 	.word	0x000000ff
        /*0360*/ 	.word	0x00000000
        /*0364*/ 	.short	0x010a
        /*0366*/ 	.byte	0x04
	.zero		1


	//   ....[40]....
        /*0368*/ 	.word	0x000026f0
        /*036c*/ 	.word	0x000000ff
        /*0370*/ 	.word	0x00000000
        /*0374*/ 	.short	0x010a
        /*0376*/ 	.byte	0x05
	.zero		1


	//   ....[41]....
        /*0378*/ 	.word	0x00002780
        /*037c*/ 	.word	0x000000ff
        /*0380*/ 	.word	0x00000000
        /*0384*/ 	.short	0x010a
        /*0386*/ 	.byte	0x05
	.zero		1


	//   ....[42]....
        /*0388*/ 	.word	0x00002820
        /*038c*/ 	.word	0x00000000
        /*0390*/ 	.word	0x00000000
        /*0394*/ 	.short	0x010a
        /*0396*/ 	.byte	0xff
	.zero		1


	//   ....[43]....
        /*0398*/ 	.word	0x00002940
        /*039c*/ 	.word	0x00000002
        /*03a0*/ 	.word	0x000000c0
        /*03a4*/ 	.short	0x010a
        /*03a6*/ 	.byte	0xff
	.zero		1


	//   ....[44]....
        /*03a8*/ 	.word	0x000029b0
        /*03ac*/ 	.word	0x00000002
        /*03b0*/ 	.word	0x00000000
        /*03b4*/ 	.short	0x0101
        /*03b6*/ 	.byte	0xff
	.zero		1


	//   ....[45]....
        /*03b8*/ 	.word	0x000029d0
        /*03bc*/ 	.word	0x000000ff
        /*03c0*/ 	.word	0x00000070
        /*03c4*/ 	.short	0x010a
        /*03c6*/ 	.byte	0x04
	.zero		1


	//   ....[46]....
        /*03c8*/ 	.word	0x00002af0
        /*03cc*/ 	.word	0x00000002
        /*03d0*/ 	.word	0x00000060
        /*03d4*/ 	.short	0x010a
        /*03d6*/ 	.byte	0xff
	.zero		1


	//   ....[47]....
        /*03d8*/ 	.word	0x00002bf0
        /*03dc*/ 	.word	0x00000002
        /*03e0*/ 	.word	0x00000000
        /*03e4*/ 	.short	0x0101
        /*03e6*/ 	.byte	0xff
	.zero		1


	//   ....[48]....
        /*03e8*/ 	.word	0x00002c80
        /*03ec*/ 	.word	0x000000ff
        /*03f0*/ 	.word	0x00000070
        /*03f4*/ 	.short	0x0106
        /*03f6*/ 	.byte	0x04
	.zero		1


	//   ....[49]....
        /*03f8*/ 	.word	0x00002ca0
        /*03fc*/ 	.word	0x000000ff
        /*0400*/ 	.word	0x00000070
        /*0404*/ 	.short	0x010a
        /*0406*/ 	.byte	0x04
	.zero		1


	//   ....[50]....
        /*0408*/ 	.word	0x00002d30
        /*040c*/ 	.word	0x000000ff
        /*0410*/ 	.word	0x00000070
        /*0414*/ 	.short	0x0106
        /*0416*/ 	.byte	0x07
	.zero		1


	//   ....[51]....
        /*0418*/ 	.word	0x00002d70
        /*041c*/ 	.word	0x00000000
        /*0420*/ 	.word	0x00000070
        /*0424*/ 	.short	0x010a
        /*0426*/ 	.byte	0xff
	.zero		1


	//   ....[52]....
        /*0428*/ 	.word	0x000032c0
        /*042c*/ 	.word	0x00000000
        /*0430*/ 	.word	0x00000060
        /*0434*/ 	.short	0x010a
        /*0436*/ 	.byte	0xff
	.zero		1


	//   ....[53]....
        /*0438*/ 	.word	0x000033d0
        /*043c*/ 	.word	0x00000003
        /*0440*/ 	.word	0x00000000
        /*0444*/ 	.short	0x0101
        /*0446*/ 	.byte	0xff
	.zero		1


	//   ....[54]....
        /*0448*/ 	.word	0x000033e0
        /*044c*/ 	.word	0x000000ff
        /*0450*/ 	.word	0x00000000
        /*0454*/ 	.short	0x010a
        /*0456*/ 	.byte	0x04
	.zero		1


	//   ....[55]....
        /*0458*/ 	.word	0x00003400
        /*045c*/ 	.word	0x000000ff
        /*0460*/ 	.word	0x000000a0
        /*0464*/ 	.short	0x010a
        /*0466*/ 	.byte	0x1e
	.zero		1


	//   ....[56]....
        /*0468*/ 	.word	0x000034d0
        /*046c*/ 	.word	0x000000ff
        /*0470*/ 	.word	0x00000000
        /*0474*/ 	.short	0x010a
        /*0476*/ 	.byte	0x05
	.zero		1


	//   ....[57]....
        /*0478*/ 	.word	0x00003610
        /*047c*/ 	.word	0x000000ff
        /*0480*/ 	.word	0x00000000
        /*0484*/ 	.short	0x010a
        /*0486*/ 	.byte	0x04
	.zero		1


	//   ....[58]....
        /*0488*/ 	.word	0x000038a0
        /*048c*/ 	.word	0x000000ff
        /*0490*/ 	.word	0x00000000
        /*0494*/ 	.short	0x010a
        /*0496*/ 	.byte	0x04
	.zero		1


	//   ....[59]....
        /*0498*/ 	.word	0x00003930
        /*049c*/ 	.word	0x000000ff
        /*04a0*/ 	.word	0x00000000
        /*04a4*/ 	.short	0x010a
        /*04a6*/ 	.byte	0x05
	.zero		1


	//   ....[60]....
        /*04a8*/ 	.word	0x000039c0
        /*04ac*/ 	.word	0x000000ff
        /*04b0*/ 	.word	0x00000000
        /*04b4*/ 	.short	0x010a
        /*04b6*/ 	.byte	0x05
	.zero		1


	//   ....[61]....
        /*04b8*/ 	.word	0x00003a50
        /*04bc*/ 	.word	0x000000ff
        /*04c0*/ 	.word	0x00000000
        /*04c4*/ 	.short	0x010a
        /*04c6*/ 	.byte	0x04
	.zero		1


	//   ....[62]....
        /*04c8*/ 	.word	0x00003ef0
        /*04cc*/ 	.word	0x00000007
        /*04d0*/ 	.word	0x00000060
        /*04d4*/ 	.short	0x010a
        /*04d6*/ 	.byte	0xff
	.zero		1


	//   ....[63]....
        /*04d8*/ 	.word	0x00004060
        /*04dc*/ 	.word	0x00000000
        /*04e0*/ 	.word	0x00000000
        /*04e4*/ 	.short	0x0101
        /*04e6*/ 	.byte	0xff
	.zero		1


	//   ....[64]....
        /*04e8*/ 	.word	0x000044d0
        /*04ec*/ 	.word	0x000000ff
        /*04f0*/ 	.word	0x00000058
        /*04f4*/ 	.short	0x010a
        /*04f6*/ 	.byte	0x11
	.zero		1


	//   ....[65]....
        /*04f8*/ 	.word	0x00004650
        /*04fc*/ 	.word	0x000000ff
        /*0500*/ 	.word	0x00000048
        /*0504*/ 	.short	0x010a
        /*0506*/ 	.byte	0x11
	.zero		1


	//   ....[66]....
        /*0508*/ 	.word	0x00004860
        /*050c*/ 	.word	0x000000ff
        /*0510*/ 	.word	0x00000040
        /*0514*/ 	.short	0x010b
        /*0516*/ 	.byte	0x11
	.zero		1


	//   ....[67]....
        /*0518*/ 	.word	0x00004870
        /*051c*/ 	.word	0x000000ff
        /*0520*/ 	.word	0x00000000
        /*0524*/ 	.short	0x0101
        /*0526*/ 	.byte	0x1b
	.zero		1


	//   ....[68]....
        /*0528*/ 	.word	0x000048b0
        /*052c*/ 	.word	0x00000000
        /*0530*/ 	.word	0x00000048
        /*0534*/ 	.short	0x010a
        /*0536*/ 	.byte	0xff
	.zero		1


	//   ....[69]....
        /*0538*/ 	.word	0x00004bc0
        /*053c*/ 	.word	0x00000003
        /*0540*/ 	.word	0x00000060
        /*0544*/ 	.short	0x010a
        /*0546*/ 	.byte	0xff
	.zero		1


	//   ....[70]....
        /*0548*/ 	.word	0x00004d40
        /*054c*/ 	.word	0x00000000
        /*0550*/ 	.word	0x00000000
        /*0554*/ 	.short	0x0101
        /*0556*/ 	.byte	0xff
	.zero		1


	//   ....[71]....
        /*0558*/ 	.word	0x000057e0
        /*055c*/ 	.word	0x000000ff
        /*0560*/ 	.word	0x00000040
        /*0564*/ 	.short	0x010a
        /*0566*/ 	.byte	0x2c
	.zero		1


	//   ....[72]....
        /*0568*/ 	.word	0x000057f0
        /*056c*/ 	.word	0x00000016
        /*0570*/ 	.word	0x00000080
        /*0574*/ 	.short	0x010a
        /*0576*/ 	.byte	0xff
	.zero		1


	//   ....[73]....
        /*0578*/ 	.word	0x00005980
        /*057c*/ 	.word	0x000000ff
        /*0580*/ 	.word	0x00000040
        /*0584*/ 	.short	0x010a
        /*0586*/ 	.byte	0x2c
	.zero		1


	//   ....[74]....
        /*0588*/ 	.word	0x00005a80
        /*058c*/ 	.word	0x000000ff
        /*0590*/ 	.word	0x00000000
        /*0594*/ 	.short	0x0101
        /*0596*/ 	.byte	0x04
	.zero		1


	//   ....[75]....
        /*0598*/ 	.word	0x00005ae0
        /*059c*/ 	.word	0x00000016
        /*05a0*/ 	.word	0x00000080
        /*05a4*/ 	.short	0x010a
        /*05a6*/ 	.byte	0xff
	.zero		1


	//   ....[76]....
        /*05a8*/ 	.word	0x00006140
        /*05ac*/ 	.word	0x000000ff
        /*05b0*/ 	.word	0x00000000
        /*05b4*/ 	.short	0x0101
        /*05b6*/ 	.byte	0x04
	.zero		1


	//   ....[77]....
        /*05b8*/ 	.word	0x00006f40
        /*05bc*/ 	.word	0x00000000
        /*05c0*/ 	.word	0x000000d0
        /*05c4*/ 	.short	0x010a
        /*05c6*/ 	.byte	0xff
	.zero		1


	//   ....[78]....
        /*05c8*/ 	.word	0x00006fa0
        /*05cc*/ 	.word	0x00000000
        /*05d0*/ 	.word	0x00000020
        /*05d4*/ 	.short	0x010a
        /*05d6*/ 	.byte	0xff
	.zero		1


	//   ....[79]....
        /*05d8*/ 	.word	0x00007000
        /*05dc*/ 	.word	0x00000000
        /*05e0*/ 	.word	0x00000020
        /*05e4*/ 	.short	0x010a
        /*05e6*/ 	.byte	0xff
	.zero		1


	//   ....[80]....
        /*05e8*/ 	.word	0x00007050
        /*05ec*/ 	.word	0x00000003
        /*05f0*/ 	.word	0x00000060
        /*05f4*/ 	.short	0x010a
        /*05f6*/ 	.byte	0xff
	.zero		1


	//   ....[81]....
        /*05f8*/ 	.word	0x000070b0
        /*05fc*/ 	.word	0x00000000
        /*0600*/ 	.word	0x00000000
        /*0604*/ 	.short	0x010a
        /*0606*/ 	.byte	0xff
	.zero		1


	//   ....[82]....
        /*0608*/ 	.word	0x00007110
        /*060c*/ 	.word	0x00000000
        /*0610*/ 	.word	0x00000000
        /*0614*/ 	.short	0x010a
        /*0616*/ 	.byte	0xff
	.zero		1


	//   ....[83]....
        /*0618*/ 	.word	0x00007170
        /*061c*/ 	.word	0x00000000
        /*0620*/ 	.word	0x00000000
        /*0624*/ 	.short	0x010a
        /*0626*/ 	.byte	0xff
	.zero		1


	//   ....[84]....
        /*0628*/ 	.word	0x000071c0
        /*062c*/ 	.word	0x00000002
        /*0630*/ 	.word	0x000000c0
        /*0634*/ 	.short	0x010a
        /*0636*/ 	.byte	0xff
	.zero		1


	//   ....[85]....
        /*0638*/ 	.word	0x00007220
        /*063c*/ 	.word	0x00000002
        /*0640*/ 	.word	0x00000070
        /*0644*/ 	.short	0x010a
        /*0646*/ 	.byte	0xff
	.zero		1


	//   ....[86]....
        /*0648*/ 	.word	0x00007270
        /*064c*/ 	.word	0x00000002
        /*0650*/ 	.word	0x00000060
        /*0654*/ 	.short	0x010a
        /*0656*/ 	.byte	0xff
	.zero		1


	//   ....[87]....
        /*0658*/ 	.word	0x000072d0
        /*065c*/ 	.word	0x00000000
        /*0660*/ 	.word	0x00000070
        /*0664*/ 	.short	0x010a
        /*0666*/ 	.byte	0xff
	.zero		1


	//   ....[88]....
        /*0668*/ 	.word	0x00007320
        /*066c*/ 	.word	0x00000000
        /*0670*/ 	.word	0x00000060
        /*0674*/ 	.short	0x010a
        /*0676*/ 	.byte	0xff
	.zero		1


	//   ....[89]....
        /*0678*/ 	.word	0x00007380
        /*067c*/ 	.word	0x00000002
        /*0680*/ 	.word	0x000000a0
        /*0684*/ 	.short	0x010a
        /*0686*/ 	.byte	0xff
	.zero		1


	//   ....[90]....
        /*0688*/ 	.word	0x000073e0
        /*068c*/ 	.word	0x00000000
        /*0690*/ 	.word	0x00000000
        /*0694*/ 	.short	0x010a
        /*0696*/ 	.byte	0xff
	.zero		1


	//   ....[91]....
        /*0698*/ 	.word	0x00007440
        /*069c*/ 	.word	0x00000000
        /*06a0*/ 	.word	0x00000000
        /*06a4*/ 	.short	0x010a
        /*06a6*/ 	.byte	0xff
	.zero		1


	//   ....[92]....
        /*06a8*/ 	.word	0x000074a0
        /*06ac*/ 	.word	0x00000000
        /*06b0*/ 	.word	0x00000000
        /*06b4*/ 	.short	0x010a
        /*06b6*/ 	.byte	0xff
	.zero		1


	//   ....[93]....
        /*06b8*/ 	.word	0x00007500
        /*06bc*/ 	.word	0x00000000
        /*06c0*/ 	.word	0x00000000
        /*06c4*/ 	.short	0x010a
        /*06c6*/ 	.byte	0xff
	.zero		1


	//   ....[94]....
        /*06c8*/ 	.word	0x00007560
        /*06cc*/ 	.word	0x00000000
        /*06d0*/ 	.word	0x00000000
        /*06d4*/ 	.short	0x010a
        /*06d6*/ 	.byte	0xff
	.zero		1


	//   ....[95]....
        /*06d8*/ 	.word	0x000075b0
        /*06dc*/ 	.word	0x00000007
        /*06e0*/ 	.word	0x00000060
        /*06e4*/ 	.short	0x010a
        /*06e6*/ 	.byte	0xff
	.zero		1


	//   ....[96]....
        /*06e8*/ 	.word	0x00007610
        /*06ec*/ 	.word	0x00000000
        /*06f0*/ 	.word	0x00000058
        /*06f4*/ 	.short	0x010a
        /*06f6*/ 	.byte	0xff
	.zero		1


	//   ....[97]....
        /*06f8*/ 	.word	0x00007670
        /*06fc*/ 	.word	0x00000000
        /*0700*/ 	.word	0x00000048
        /*0704*/ 	.short	0x010a
        /*0706*/ 	.byte	0xff
	.zero		1


	//   ....[98]....
        /*0708*/ 	.word	0x000076c0
        /*070c*/ 	.word	0x00000003
        /*0710*/ 	.word	0x00000060
        /*0714*/ 	.short	0x010a
        /*0716*/ 	.byte	0xff
	.zero		1


	//   ....[99]....
        /*0718*/ 	.word	0x00007720
        /*071c*/ 	.word	0x00000000
        /*0720*/ 	.word	0x00000040
        /*0724*/ 	.short	0x010a
        /*0726*/ 	.byte	0xff
	.zero		1


	//   ....[100]....
        /*0728*/ 	.word	0x00007770
        /*072c*/ 	.word	0x00000016
        /*0730*/ 	.word	0x00000080
        /*0734*/ 	.short	0x010a
        /*0736*/ 	.byte	0xff
	.zero		1


	//----- nvinfo : EIATTR_NUM_MBARRIERS
	.align		4
.L_47:
        /*0738*/ 	.byte	0x03, 0x38
        /*073a*/ 	.short	0x001c


	//----- nvinfo : EIATTR_EXIT_INSTR_OFFSETS
	.align		4
        /*073c*/ 	.byte	0x04, 0x1c
        /*073e*/ 	.short	(.L_49 - .L_48)


	//   ....[0]....
.L_48:
        /*0740*/ 	.word	0x00002850


	//   ....[1]....
        /*0744*/ 	.word	0x00002d40


	//   ....[2]....
        /*0748*/ 	.word	0x00002da0


	//   ....[3]....
        /*074c*/ 	.word	0x00003cb0


	//   ....[4]....
        /*0750*/ 	.word	0x000048e0


	//   ....[5]....
        /*0754*/ 	.word	0x00004920


	//   ....[6]....
        /*0758*/ 	.word	0x00006f30


	//----- nvinfo : EIATTR_MAX_THREADS
	.align		4
.L_49:
        /*075c*/ 	.byte	0x04, 0x05
        /*075e*/ 	.short	(.L_51 - .L_50)
.L_50:
        /*0760*/ 	.word	0x00000100
        /*0764*/ 	.word	0x00000001
        /*0768*/ 	.word	0x00000001


	//----- nvinfo : EIATTR_CRS_STACK_SIZE
	.align		4
.L_51:
        /*076c*/ 	.byte	0x04, 0x1e
        /*076e*/ 	.short	(.L_53 - .L_52)
.L_52:
        /*0770*/ 	.word	0x00000000


	//----- nvinfo : EIATTR_CBANK_PARAM_SIZE
	.align		4
.L_53:
        /*0774*/ 	.byte	0x03, 0x19
        /*0776*/ 	.short	0x0800


	//----- nvinfo : EIATTR_PARAM_CBANK
	.align		4
        /*0778*/ 	.byte	0x04, 0x0a
        /*077a*/ 	.short	(.L_55 - .L_54)
	.align		4
.L_54:
        /*077c*/ 	.word	index@(.nv.constant0._ZN7cutlass13device_kernelINS_4gemm6kernel13GemmUniversalIN4cute5tupleIJiiiiEEENS1_10collective13CollectiveMmaINS1_35MainloopSm100TmaUmmaWarpSpecializedILi4ELi2ELi4ENS5_IJNS4_1CILi1EEENSA_ILi2EEESB_EEEEENS5_IJNSA_ILi128EEENSA_ILi64EEESF_EEENS_12float_e4m3_tENS5_IJlSB_lEEESI_SJ_NS4_8TiledMMAINS4_8MMA_AtomIJNS4_10MMA_TraitsINS4_19SM100_MMA_F8F6F4_SSEJSI_SI_fSF_SG_NS4_17integral_constantINS4_4UMMA5MajorELSQ_0EEESR_NSO_INSP_7ScaleInELSS_0EEEST_EEEEEENS4_6LayoutINS5_IJSB_SB_SB_EEENS5_IJNSA_ILi0EEESY_SY_EEEEENS5_IJNS4_10UnderscoreES11_S11_EEEEENS4_23SM90_TMA_LOAD_MULTICASTENS4_14ComposedLayoutINS4_7SwizzleILi3ELi4ELi3EEENS4_18smem_ptr_flag_bitsILi8EEENSW_INS5_IJNSA_ILi8EEESF_EEENS5_IJSF_SB_EEEEEEEvNS4_8identityENS4_13SM90_TMA_LOADES1E_vS1F_EENS_8epilogue10collective18CollectiveEpilogueINS1I_23Sm100TmaWarpSpecializedILi1ELi1ELi64ELb0ELb0EEEJSH_NS5_IJNSW_ISF_SB_EENSW_ISG_SB_EEEEESI_SJ_SI_SJ_NS1I_6fusion15FusionCallbacksIS1M_NS1Q_17LinearCombinationISI_fSI_fLNS_15FloatRoundStyleE2EEESH_S1P_JEEENS4_5SM1004TMEM4LOAD26SM100_TMEM_LOAD_32dp32b64xES1G_NS15_INS16_ILi2ELi4ELi3EEES19_NSW_INS5_IJS1A_SG_EEENS5_IJSG_SB_EEEEEEENS4_39AutoVectorizingCopyWithAssumedAlignmentILi128EEENS4_14SM90_TMA_STOREES24_S26_S26_EEEvvEEEEvNT_6ParamsE)
        /*0780*/ 	.short	0x0380
        /*0782*/ 	.short	0x0800


	//----- nvinfo : EIATTR_SW_WAR
	.align		4
.L_55:
        /*0784*/ 	.byte	0x04, 0x36
        /*0786*/ 	.short	(.L_57 - .L_56)
.L_56:
        /*0788*/ 	.word	0x00000008
.L_57:


//--------------------- .nv.callgraph             --------------------------
	.section	.nv.callgraph,"",@"SHT_CUDA_CALLGRAPH"
	.align	4
	.sectionentsize	8
	.align		4
        /*0000*/ 	.word	0x00000000
	.align		4
        /*0004*/ 	.word	0xffffffff
	.align		4
        /*0008*/ 	.word	index@(_ZN7cutlass13device_kernelINS_4gemm6kernel13GemmUniversalIN4cute5tupleIJiiiiEEENS1_10collective13CollectiveMmaINS1_35MainloopSm100TmaUmmaWarpSpecializedILi4ELi2ELi4ENS5_IJNS4_1CILi1EEENSA_ILi2EEESB_EEEEENS5_IJNSA_ILi128EEENSA_ILi64EEESF_EEENS_12float_e4m3_tENS5_IJlSB_lEEESI_SJ_NS4_8TiledMMAINS4_8MMA_AtomIJNS4_10MMA_TraitsINS4_19SM100_MMA_F8F6F4_SSEJSI_SI_fSF_SG_NS4_17integral_constantINS4_4UMMA5MajorELSQ_0EEESR_NSO_INSP_7ScaleInELSS_0EEEST_EEEEEENS4_6LayoutINS5_IJSB_SB_SB_EEENS5_IJNSA_ILi0EEESY_SY_EEEEENS5_IJNS4_10UnderscoreES11_S11_EEEEENS4_23SM90_TMA_LOAD_MULTICASTENS4_14ComposedLayoutINS4_7SwizzleILi3ELi4ELi3EEENS4_18smem_ptr_flag_bitsILi8EEENSW_INS5_IJNSA_ILi8EEESF_EEENS5_IJSF_SB_EEEEEEEvNS4_8identityENS4_13SM90_TMA_LOADES1E_vS1F_EENS_8epilogue10collective18CollectiveEpilogueINS1I_23Sm100TmaWarpSpecializedILi1ELi1ELi64ELb0ELb0EEEJSH_NS5_IJNSW_ISF_SB_EENSW_ISG_SB_EEEEESI_SJ_SI_SJ_NS1I_6fusion15FusionCallbacksIS1M_NS1Q_17LinearCombinationISI_fSI_fLNS_15FloatRoundStyleE2EEESH_S1P_JEEENS4_5SM1004TMEM4LOAD26SM100_TMEM_LOAD_32dp32b64xES1G_NS15_INS16_ILi2ELi4ELi3EEES19_NSW_INS5_IJS1A_SG_EEENS5_IJSG_SB_EEEEEEENS4_39AutoVectorizingCopyWithAssumedAlignmentILi128EEENS4_14SM90_TMA_STOREES24_S26_S26_EEEvvEEEEvNT_6ParamsE)
	.align		4
        /*000c*/ 	.word	index@(__assertfail)
	.align		4
        /*0010*/ 	.word	0x00000000
	.align		4
        /*0014*/ 	.word	0xfffffffe
	.align		4
        /*0018*/ 	.word	0x00000000
	.align		4
        /*001c*/ 	.word	0xfffffffd
	.align		4
        /*0020*/ 	.word	0x00000000
	.align		4
        /*0024*/ 	.word	0xfffffffc


//--------------------- .nv.constant4             --------------------------
	.section	.nv.constant4,"a",@progbits
	.align	8
	.align		8
.nv.constant4:
        /*0000*/ 	.dword	__assertfail
	.align		8
        /*0008*/ 	.dword	__unnamed_1
	.align		8
        /*0010*/ 	.dword	__unnamed_2
	.align		8
        /*0018*/ 	.dword	_ZN39_INTERNAL_9929cb35_4_k_cu_103dd4c0_76664cuda3std3__45__cpo5beginE
	.align		8
        /*0020*/ 	.dword	_ZN39_INTERNAL_9929cb35_4_k_cu_103dd4c0_76664cuda3std3__45__cpo3endE
	.align		8
        /*0028*/ 	.dword	_ZN39_INTERNAL_9929cb35_4_k_cu_103dd4c0_76664cuda3std3__45__cpo6cbeginE
	.align		8
        /*0030*/ 	.dword	_ZN39_INTERNAL_9929cb35_4_k_cu_103dd4c0_76664cuda3std3__45__cpo4cendE
	.align		8
        /*0038*/ 	.dword	_ZN39_INTERNAL_9929cb35_4_k_cu_103dd4c0_76664cuda3std3__441_GLOBAL__N__9929cb35_4_k_cu_103dd4c0_76666ignoreE
	.align		8
        /*0040*/ 	.dword	_ZN39_INTERNAL_9929cb35_4_k_cu_103dd4c0_76664cuda3std3__419piecewise_constructE
	.align		8
        /*0048*/ 	.dword	_ZN39_INTERNAL_9929cb35_4_k_cu_103dd4c0_76664cuda3std3__48in_placeE
	.align		8
        /*0050*/ 	.dword	_ZN39_INTERNAL_9929cb35_4_k_cu_103dd4c0_76664cuda3std6ranges3__45__cpo4swapE
	.align		8
        /*0058*/ 	.dword	_ZN39_INTERNAL_9929cb35_4_k_cu_103dd4c0_76664cuda3std6ranges3__45__cpo9iter_moveE
	.align		8
        /*0060*/ 	.dword	_ZN39_INTERNAL_9929cb35_4_k_cu_103dd4c0_76664cute7productE
	.align		8
        /*0068*/ 	.dword	_ZN39_INTERNAL_9929cb35_4_k_cu_103dd4c0_76664cute1_E
	.align		8
        /*0070*/ 	.dword	$str$25
	.align		8
        /*0078*/ 	.dword	$str$26
	.align		8
        /*0080*/ 	.dword	$str$27
	.align		8
        /*0088*/ 	.dword	$str$28


//--------------------- .text._ZN7cutlass13device_kernelINS_4gemm6kernel13GemmUniversalIN4cute5tupleIJiiiiEEENS1_10collective13CollectiveMmaINS1_35MainloopSm100TmaUmmaWarpSpecializedILi4ELi2ELi4ENS5_IJNS4_1CILi1EEENSA_ILi2EEESB_EEEEENS5_IJNSA_ILi128EEENSA_ILi64EEESF_EEENS_12float_e4m3_tENS5_IJlSB_lEEESI_SJ_NS4_8TiledMMAINS4_8MMA_AtomIJNS4_10MMA_TraitsINS4_19SM100_MMA_F8F6F4_SSEJSI_SI_fSF_SG_NS4_17integral_constantINS4_4UMMA5MajorELSQ_0EEESR_NSO_INSP_7ScaleInELSS_0EEEST_EEEEEENS4_6LayoutINS5_IJSB_SB_SB_EEENS5_IJNSA_ILi0EEESY_SY_EEEEENS5_IJNS4_10UnderscoreES11_S11_EEEEENS4_23SM90_TMA_LOAD_MULTICASTENS4_14ComposedLayoutINS4_7SwizzleILi3ELi4ELi3EEENS4_18smem_ptr_flag_bitsILi8EEENSW_INS5_IJNSA_ILi8EEESF_EEENS5_IJSF_SB_EEEEEEEvNS4_8identityENS4_13SM90_TMA_LOADES1E_vS1F_EENS_8epilogue10collective18CollectiveEpilogueINS1I_23Sm100TmaWarpSpecializedILi1ELi1ELi64ELb0ELb0EEEJSH_NS5_IJNSW_ISF_SB_EENSW_ISG_SB_EEEEESI_SJ_SI_SJ_NS1I_6fusion15FusionCallbacksIS1M_NS1Q_17LinearCombinationISI_fSI_fLNS_15FloatRoundStyleE2EEESH_S1P_JEEENS4_5SM1004TMEM4LOAD26SM100_TMEM_LOAD_32dp32b64xES1G_NS15_INS16_ILi2ELi4ELi3EEES19_NSW_INS5_IJS1A_SG_EEENS5_IJSG_SB_EEEEEEENS4_39AutoVectorizingCopyWithAssumedAlignmentILi128EEENS4_14SM90_TMA_STOREES24_S26_S26_EEEvvEEEEvNT_6ParamsE --------------------------
	.section	.text._ZN7cutlass13device_kernelINS_4gemm6kernel13GemmUniversalIN4cute5tupleIJiiiiEEENS1_10collective13CollectiveMmaINS1_35MainloopSm100TmaUmmaWarpSpecializedILi4ELi2ELi4ENS5_IJNS4_1CILi1EEENSA_ILi2EEESB_EEEEENS5_IJNSA_ILi128EEENSA_ILi64EEESF_EEENS_12float_e4m3_tENS5_IJlSB_lEEESI_SJ_NS4_8TiledMMAINS4_8MMA_AtomIJNS4_10MMA_TraitsINS4_19SM100_MMA_F8F6F4_SSEJSI_SI_fSF_SG_NS4_17integral_constantINS4_4UMMA5MajorELSQ_0EEESR_NSO_INSP_7ScaleInELSS_0EEEST_EEEEEENS4_6LayoutINS5_IJSB_SB_SB_EEENS5_IJNSA_ILi0EEESY_SY_EEEEENS5_IJNS4_10UnderscoreES11_S11_EEEEENS4_23SM90_TMA_LOAD_MULTICASTENS4_14ComposedLayoutINS4_7SwizzleILi3ELi4ELi3EEENS4_18smem_ptr_flag_bitsILi8EEENSW_INS5_IJNSA_ILi8EEESF_EEENS5_IJSF_SB_EEEEEEEvNS4_8identityENS4_13SM90_TMA_LOADES1E_vS1F_EENS_8epilogue10collective18CollectiveEpilogueINS1I_23Sm100TmaWarpSpecializedILi1ELi1ELi64ELb0ELb0EEEJSH_NS5_IJNSW_ISF_SB_EENSW_ISG_SB_EEEEESI_SJ_SI_SJ_NS1I_6fusion15FusionCallbacksIS1M_NS1Q_17LinearCombinationISI_fSI_fLNS_15FloatRoundStyleE2EEESH_S1P_JEEENS4_5SM1004TMEM4LOAD26SM100_TMEM_LOAD_32dp32b64xES1G_NS15_INS16_ILi2ELi4ELi3EEES19_NSW_INS5_IJS1A_SG_EEENS5_IJSG_SB_EEEEEEENS4_39AutoVectorizingCopyWithAssumedAlignmentILi128EEENS4_14SM90_TMA_STOREES24_S26_S26_EEEvvEEEEvNT_6ParamsE,"ax",@progbits
	.align	128
.text._ZN7cutlass13device_kernelINS_4gemm6kernel13GemmUniversalIN4cute5tupleIJiiiiEEENS1_10collective13CollectiveMmaINS1_35MainloopSm100TmaUmmaWarpSpecializedILi4ELi2ELi4ENS5_IJNS4_1CILi1EEENSA_ILi2EEESB_EEEEENS5_IJNSA_ILi128EEENSA_ILi64EEESF_EEENS_12float_e4m3_tENS5_IJlSB_lEEESI_SJ_NS4_8TiledMMAINS4_8MMA_AtomIJNS4_10MMA_TraitsINS4_19SM100_MMA_F8F6F4_SSEJSI_SI_fSF_SG_NS4_17integral_constantINS4_4UMMA5MajorELSQ_0EEESR_NSO_INSP_7ScaleInELSS_0EEEST_EEEEEENS4_6LayoutINS5_IJSB_SB_SB_EEENS5_IJNSA_ILi0EEESY_SY_EEEEENS5_IJNS4_10UnderscoreES11_S11_EEEEENS4_23SM90_TMA_LOAD_MULTICASTENS4_14ComposedLayoutINS4_7SwizzleILi3ELi4ELi3EEENS4_18smem_ptr_flag_bitsILi8EEENSW_INS5_IJNSA_ILi8EEESF_EEENS5_IJSF_SB_EEEEEEEvNS4_8identityENS4_13SM90_TMA_LOADES1E_vS1F_EENS_8epilogue10collective18CollectiveEpilogueINS1I_23Sm100TmaWarpSpecializedILi1ELi1ELi64ELb0ELb0EEEJSH_NS5_IJNSW_ISF_SB_EENSW_ISG_SB_EEEEESI_SJ_SI_SJ_NS1I_6fusion15FusionCallbacksIS1M_NS1Q_17LinearCombinationISI_fSI_fLNS_15FloatRoundStyleE2EEESH_S1P_JEEENS4_5SM1004TMEM4LOAD26SM100_TMEM_LOAD_32dp32b64xES1G_NS15_INS16_ILi2ELi4ELi3EEES19_NSW_INS5_IJS1A_SG_EEENS5_IJSG_SB_EEEEEEENS4_39AutoVectorizingCopyWithAssumedAlignmentILi128EEENS4_14SM90_TMA_STOREES24_S26_S26_EEEvvEEEEvNT_6ParamsE:
        .type           _ZN7cutlass13device_kernelINS_4gemm6kernel13GemmUniversalIN4cute5tupleIJiiiiEEENS1_10collective13CollectiveMmaINS1_35MainloopSm100TmaUmmaWarpSpecializedILi4ELi2ELi4ENS5_IJNS4_1CILi1EEENSA_ILi2EEESB_EEEEENS5_IJNSA_ILi128EEENSA_ILi64EEESF_EEENS_12float_e4m3_tENS5_IJlSB_lEEESI_SJ_NS4_8TiledMMAINS4_8MMA_AtomIJNS4_10MMA_TraitsINS4_19SM100_MMA_F8F6F4_SSEJSI_SI_fSF_SG_NS4_17integral_constantINS4_4UMMA5MajorELSQ_0EEESR_NSO_INSP_7ScaleInELSS_0EEEST_EEEEEENS4_6LayoutINS5_IJSB_SB_SB_EEENS5_IJNSA_ILi0EEESY_SY_EEEEENS5_IJNS4_10UnderscoreES11_S11_EEEEENS4_23SM90_TMA_LOAD_MULTICASTENS4_14ComposedLayoutINS4_7SwizzleILi3ELi4ELi3EEENS4_18smem_ptr_flag_bitsILi8EEENSW_INS5_IJNSA_ILi8EEESF_EEENS5_IJSF_SB_EEEEEEEvNS4_8identityENS4_13SM90_TMA_LOADES1E_vS1F_EENS_8epilogue10collective18CollectiveEpilogueINS1I_23Sm100TmaWarpSpecializedILi1ELi1ELi64ELb0ELb0EEEJSH_NS5_IJNSW_ISF_SB_EENSW_ISG_SB_EEEEESI_SJ_SI_SJ_NS1I_6fusion15FusionCallbacksIS1M_NS1Q_17LinearCombinationISI_fSI_fLNS_15FloatRoundStyleE2EEESH_S1P_JEEENS4_5SM1004TMEM4LOAD26SM100_TMEM_LOAD_32dp32b64xES1G_NS15_INS16_ILi2ELi4ELi3EEES19_NSW_INS5_IJS1A_SG_EEENS5_IJSG_SB_EEEEEEENS4_39AutoVectorizingCopyWithAssumedAlignmentILi128EEENS4_14SM90_TMA_STOREES24_S26_S26_EEEvvEEEEvNT_6ParamsE,@function
        .size           _ZN7cutlass13device_kernelINS_4gemm6kernel13GemmUniversalIN4cute5tupleIJiiiiEEENS1_10collective13CollectiveMmaINS1_35MainloopSm100TmaUmmaWarpSpecializedILi4ELi2ELi4ENS5_IJNS4_1CILi1EEENSA_ILi2EEESB_EEEEENS5_IJNSA_ILi128EEENSA_ILi64EEESF_EEENS_12float_e4m3_tENS5_IJlSB_lEEESI_SJ_NS4_8TiledMMAINS4_8MMA_AtomIJNS4_10MMA_TraitsINS4_19SM100_MMA_F8F6F4_SSEJSI_SI_fSF_SG_NS4_17integral_constantINS4_4UMMA5MajorELSQ_0EEESR_NSO_INSP_7ScaleInELSS_0EEEST_EEEEEENS4_6LayoutINS5_IJSB_SB_SB_EEENS5_IJNSA_ILi0EEESY_SY_EEEEENS5_IJNS4_10UnderscoreES11_S11_EEEEENS4_23SM90_TMA_LOAD_MULTICASTENS4_14ComposedLayoutINS4_7SwizzleILi3ELi4ELi3EEENS4_18smem_ptr_flag_bitsILi8EEENSW_INS5_IJNSA_ILi8EEESF_EEENS5_IJSF_SB_EEEEEEEvNS4_8identityENS4_13SM90_TMA_LOADES1E_vS1F_EENS_8epilogue10collective18CollectiveEpilogueINS1I_23Sm100TmaWarpSpecializedILi1ELi1ELi64ELb0ELb0EEEJSH_NS5_IJNSW_ISF_SB_EENSW_ISG_SB_EEEEESI_SJ_SI_SJ_NS1I_6fusion15FusionCallbacksIS1M_NS1Q_17LinearCombinationISI_fSI_fLNS_15FloatRoundStyleE2EEESH_S1P_JEEENS4_5SM1004TMEM4LOAD26SM100_TMEM_LOAD_32dp32b64xES1G_NS15_INS16_ILi2ELi4ELi3EEES19_NSW_INS5_IJS1A_SG_EEENS5_IJSG_SB_EEEEEEENS4_39AutoVectorizingCopyWithAssumedAlignmentILi128EEENS4_14SM90_TMA_STOREES24_S26_S26_EEEvvEEEEvNT_6ParamsE,(.L_x_135 - _ZN7cutlass13device_kernelINS_4gemm6kernel13GemmUniversalIN4cute5tupleIJiiiiEEENS1_10collective13CollectiveMmaINS1_35MainloopSm100TmaUmmaWarpSpecializedILi4ELi2ELi4ENS5_IJNS4_1CILi1EEENSA_ILi2EEESB_EEEEENS5_IJNSA_ILi128EEENSA_ILi64EEESF_EEENS_12float_e4m3_tENS5_IJlSB_lEEESI_SJ_NS4_8TiledMMAINS4_8MMA_AtomIJNS4_10MMA_TraitsINS4_19SM100_MMA_F8F6F4_SSEJSI_SI_fSF_SG_NS4_17integral_constantINS4_4UMMA5MajorELSQ_0EEESR_NSO_INSP_7ScaleInELSS_0EEEST_EEEEEENS4_6LayoutINS5_IJSB_SB_SB_EEENS5_IJNSA_ILi0EEESY_SY_EEEEENS5_IJNS4_10UnderscoreES11_S11_EEEEENS4_23SM90_TMA_LOAD_MULTICASTENS4_14ComposedLayoutINS4_7SwizzleILi3ELi4ELi3EEENS4_18smem_ptr_flag_bitsILi8EEENSW_INS5_IJNSA_ILi8EEESF_EEENS5_IJSF_SB_EEEEEEEvNS4_8identityENS4_13SM90_TMA_LOADES1E_vS1F_EENS_8epilogue10collective18CollectiveEpilogueINS1I_23Sm100TmaWarpSpecializedILi1ELi1ELi64ELb0ELb0EEEJSH_NS5_IJNSW_ISF_SB_EENSW_ISG_SB_EEEEESI_SJ_SI_SJ_NS1I_6fusion15FusionCallbacksIS1M_NS1Q_17LinearCombinationISI_fSI_fLNS_15FloatRoundStyleE2EEESH_S1P_JEEENS4_5SM1004TMEM4LOAD26SM100_TMEM_LOAD_32dp32b64xES1G_NS15_INS16_ILi2ELi4ELi3EEES19_NSW_INS5_IJS1A_SG_EEENS5_IJSG_SB_EEEEEEENS4_39AutoVectorizingCopyWithAssumedAlignmentILi128EEENS4_14SM90_TMA_STOREES24_S26_S26_EEEvvEEEEvNT_6ParamsE)
        .other          _ZN7cutlass13device_kernelINS_4gemm6kernel13GemmUniversalIN4cute5tupleIJiiiiEEENS1_10collective13CollectiveMmaINS1_35MainloopSm100TmaUmmaWarpSpecializedILi4ELi2ELi4ENS5_IJNS4_1CILi1EEENSA_ILi2EEESB_EEEEENS5_IJNSA_ILi128EEENSA_ILi64EEESF_EEENS_12float_e4m3_tENS5_IJlSB_lEEESI_SJ_NS4_8TiledMMAINS4_8MMA_AtomIJNS4_10MMA_TraitsINS4_19SM100_MMA_F8F6F4_SSEJSI_SI_fSF_SG_NS4_17integral_constantINS4_4UMMA5MajorELSQ_0EEESR_NSO_INSP_7ScaleInELSS_0EEEST_EEEEEENS4_6LayoutINS5_IJSB_SB_SB_EEENS5_IJNSA_ILi0EEESY_SY_EEEEENS5_IJNS4_10UnderscoreES11_S11_EEEEENS4_23SM90_TMA_LOAD_MULTICASTENS4_14ComposedLayoutINS4_7SwizzleILi3ELi4ELi3EEENS4_18smem_ptr_flag_bitsILi8EEENSW_INS5_IJNSA_ILi8EEESF_EEENS5_IJSF_SB_EEEEEEEvNS4_8identityENS4_13SM90_TMA_LOADES1E_vS1F_EENS_8epilogue10collective18CollectiveEpilogueINS1I_23Sm100TmaWarpSpecializedILi1ELi1ELi64ELb0ELb0EEEJSH_NS5_IJNSW_ISF_SB_EENSW_ISG_SB_EEEEESI_SJ_SI_SJ_NS1I_6fusion15FusionCallbacksIS1M_NS1Q_17LinearCombinationISI_fSI_fLNS_15FloatRoundStyleE2EEESH_S1P_JEEENS4_5SM1004TMEM4LOAD26SM100_TMEM_LOAD_32dp32b64xES1G_NS15_INS16_ILi2ELi4ELi3EEES19_NSW_INS5_IJS1A_SG_EEENS5_IJSG_SB_EEEEEEENS4_39AutoVectorizingCopyWithAssumedAlignmentILi128EEENS4_14SM90_TMA_STOREES24_S26_S26_EEEvvEEEEvNT_6ParamsE,@"STO_CUDA_ENTRY STV_DEFAULT"
_ZN7cutlass13device_kernelINS_4gemm6kernel13GemmUniversalIN4cute5tupleIJiiiiEEENS1_10collective13CollectiveMmaINS1_35MainloopSm100TmaUmmaWarpSpecializedILi4ELi2ELi4ENS5_IJNS4_1CILi1EEENSA_ILi2EEESB_EEEEENS5_IJNSA_ILi128EEENSA_ILi64EEESF_EEENS_12float_e4m3_tENS5_IJlSB_lEEESI_SJ_NS4_8TiledMMAINS4_8MMA_AtomIJNS4_10MMA_TraitsINS4_19SM100_MMA_F8F6F4_SSEJSI_SI_fSF_SG_NS4_17integral_constantINS4_4UMMA5MajorELSQ_0EEESR_NSO_INSP_7ScaleInELSS_0EEEST_EEEEEENS4_6LayoutINS5_IJSB_SB_SB_EEENS5_IJNSA_ILi0EEESY_SY_EEEEENS5_IJNS4_10UnderscoreES11_S11_EEEEENS4_23SM90_TMA_LOAD_MULTICASTENS4_14ComposedLayoutINS4_7SwizzleILi3ELi4ELi3EEENS4_18smem_ptr_flag_bitsILi8EEENSW_INS5_IJNSA_ILi8EEESF_EEENS5_IJSF_SB_EEEEEEEvNS4_8identityENS4_13SM90_TMA_LOADES1E_vS1F_EENS_8epilogue10collective18CollectiveEpilogueINS1I_23Sm100TmaWarpSpecializedILi1ELi1ELi64ELb0ELb0EEEJSH_NS5_IJNSW_ISF_SB_EENSW_ISG_SB_EEEEESI_SJ_SI_SJ_NS1I_6fusion15FusionCallbacksIS1M_NS1Q_17LinearCombinationISI_fSI_fLNS_15FloatRoundStyleE2EEESH_S1P_JEEENS4_5SM1004TMEM4LOAD26SM100_TMEM_LOAD_32dp32b64xES1G_NS15_INS16_ILi2ELi4ELi3EEES19_NSW_INS5_IJS1A_SG_EEENS5_IJSG_SB_EEEEEEENS4_39AutoVectorizingCopyWithAssumedAlignmentILi128EEENS4_14SM90_TMA_STOREES24_S26_S26_EEEvvEEEEvNT_6ParamsE:
[----:B------:R-:W1:Y:S01]  /*0000*/  LDC R1, c[0x0][0x37c] ;  /* 0x0000df00ff017b82 */ /* 0x000e620000000800 */
[----:B------:R-:W2:Y:S01]  /*0010*/  S2R R131, SR_TID.X ;  /* 0x0000000000837919 */ /* 0x000ea20000002100 */
[----:B------:R-:W3:Y:S01]  /*0020*/  LDCU.64 UR8, c[0x0][0x890] ;  /* 0x00011200ff0877ac */ /* 0x000ee20008000a00 */
[----:B------:R-:W-:Y:S02]  /*0030*/  PRMT R141, RZ, 0x7610, R141 ;  /* 0x00007610ff8d7816 */ /* 0x000fe4000000008d */
[----:B------:R-:W-:Y:S01]  /*0040*/  ELECT P3, URZ, PT ;  /* 0x0000000000ff782f */ /* 0x000fe20003860000 */
[----:B---3--:R-:W-:-:S04]  /*0050*/  UISETP.NE.U32.AND UP0, UPT, UR8, URZ, UPT ;  /* 0x000000ff0800728c */ /* 0x008fc8000bf05070 */
[----:B------:R-:W-:Y:S01]  /*0060*/  UISETP.NE.AND.EX UP0, UPT, UR9, URZ, UPT, UP0 ;  /* 0x000000ff0900728c */ /* 0x000fe2000bf05300 */
[----:B--2---:R-:W-:-:S05]  /*0070*/  SHF.R.U32.HI R142, RZ, 0x5, R131 ;  /* 0x00000005ff8e7819 */ /* 0x004fca0000011683 */
[----:B------:R-:W2:Y:S02]  /*0080*/  SHFL.IDX PT, R0, R142, RZ, 0x1f ;  /* 0x00001fff8e007589 */ /* 0x000ea400000e0000 */
[----:B--2---:R-:W-:Y:S01]  /*0090*/  R2UR UR22, R0 ;  /* 0x00000000001672ca */ /* 0x004fe200000e0000 */
[----:B-1----:R-:W-:-:S14]  /*00a0*/  BRA.U UP0, `(.L_x_0) ;  /* 0x0000000100307547 */ /* 0x002fdc000b800000 */
[----:B------:R-:W1:Y:S02]  /*00b0*/  LDCU.64 UR4, c[0x0][0x888] ;  /* 0x00011100ff0477ac */ /* 0x000e640008000a00 */
[----:B-1----:R-:W-:-:S04]  /*00c0*/  UISETP.NE.U32.AND UP0, UPT, UR4, URZ, UPT ;  /* 0x000000ff0400728c */ /* 0x002fc8000bf05070 */
[----:B------:R-:W-:-:S09]  /*00d0*/  UISETP.NE.AND.EX UP0, UPT, UR5, URZ, UPT, UP0 ;  /* 0x000000ff0500728c */ /* 0x000fd2000bf05300 */
[----:B------:R-:W-:Y:S05]  /*00e0*/  BRA.U !UP0, `(.L_x_1) ;  /* 0x0000000108147547 */ /* 0x000fea000b800000 */
[----:B------:R-:W1:Y:S01]  /*00f0*/  LDC.64 R2, c[0x0][0x888] ;  /* 0x00022200ff027b82 */ /* 0x000e620000000a00 */
[----:B------:R-:W1:Y:S02]  /*0100*/  LDCU.64 UR4, c[0x0][0x358] ;  /* 0x00006b00ff0477ac */ /* 0x000e640008000a00 */
[----:B-1----:R1:W5:Y:S01]  /*0110*/  LDG.E R71, desc[UR4][R2.64] ;  /* 0x0000000402477981 */ /* 0x002362000c1e1900 */
[----:B------:R-:W-:Y:S01]  /*0120*/  HFMA2 R141, -RZ, RZ, 0, 5.9604644775390625e-08 ;  /* 0x00000001ff8d7431 */ /* 0x000fe200000001ff */
[----:B------:R-:W-:Y:S05]  /*0130*/  BRA `(.L_x_0) ;  /* 0x00000000000c7947 */ /* 0x000fea0003800000 */
.L_x_1:
[----:B------:R-:W1:Y:S01]  /*0140*/  LDCU UR4, c[0x0][0x880] ;  /* 0x00011000ff0477ac */ /* 0x000e620008000800 */
[----:B------:R-:W-:Y:S01]  /*0150*/  HFMA2 R141, -RZ, RZ, 0, 5.9604644775390625e-08 ;  /* 0x00000001ff8d7431 */ /* 0x000fe200000001ff */
[----:B-1----:R-:W-:-:S07]  /*0160*/  MOV R71, UR4 ;  /* 0x0000000400477c02 */ /* 0x002fce0008000f00 */
.L_x_0:
[----:B------:R-:W2:Y:S02]  /*0170*/  LDCU.64 UR4, c[0x0][0x8b0] ;  /* 0x00011600ff0477ac */ /* 0x000ea40008000a00 */
[----:B--2---:R-:W-:-:S04]  /*0180*/  UISETP.NE.U32.AND UP0, UPT, UR4, URZ, UPT ;  /* 0x000000ff0400728c */ /* 0x004fc8000bf05070 */
[----:B------:R-:W-:-:S09]  /*0190*/  UISETP.NE.AND.EX UP0, UPT, UR5, URZ, UPT, UP0 ;  /* 0x000000ff0500728c */ /* 0x000fd2000bf05300 */
[----:B------:R-:W-:Y:S05]  /*01a0*/  BRA.U UP0, `(.L_x_2) ;  /* 0x0000000100287547 */ /* 0x000fea000b800000 */
[----:B------:R-:W2:Y:S02]  /*01b0*/  LDCU.64 UR4, c[0x0][0x8a8] ;  /* 0x00011500ff0477ac */ /* 0x000ea40008000a00 */
[----:B--2---:R-:W-:-:S04]  /*01c0*/  UISETP.NE.U32.AND UP0, UPT, UR4, URZ, UPT ;  /* 0x000000ff0400728c */ /* 0x004fc8000bf05070 */
[----:B------:R-:W-:-:S09]  /*01d0*/  UISETP.NE.AND.EX UP0, UPT, UR5, URZ, UPT, UP0 ;  /* 0x000000ff0500728c */ /* 0x000fd2000bf05300 */
[----:B------:R-:W-:Y:S05]  /*01e0*/  BRA.U !UP0, `(.L_x_3) ;  /* 0x0000000108107547 */ /* 0x000fea000b800000 */
[----:B-1----:R-:W1:Y:S01]  /*01f0*/  LDC.64 R2, c[0x0][0x8a8] ;  /* 0x00022a00ff027b82 */ /* 0x002e620000000a00 */
[----:B------:R-:W1:Y:S02]  /*0200*/  LDCU.64 UR4, c[0x0][0x358] ;  /* 0x00006b00ff0477ac */ /* 0x000e640008000a00 */
[----:B-1----:R2:W5:Y:S01]  /*0210*/  LDG.E R70, desc[UR4][R2.64] ;  /* 0x0000000402467981 */ /* 0x002562000c1e1900 */
[----:B------:R-:W-:Y:S05]  /*0220*/  BRA `(.L_x_2) ;  /* 0x0000000000087947 */ /* 0x000fea0003800000 */
.L_x_3:
[----:B------:R-:W2:Y:S02]  /*0230*/  LDCU UR4, c[0x0][0x8a0] ;  /* 0x00011400ff0477ac */ /* 0x000ea40008000800 */
[----:B--2---:R-:W-:Y:S02]  /*0240*/  MOV R70, UR4 ;  /* 0x0000000400467c02 */ /* 0x004fe40008000f00 */
.L_x_2:
[----:B------:R-:W-:Y:S01]  /*0250*/  IMAD.U32 R0, RZ, RZ, UR22 ;  /* 0x00000016ff007e24 */ /* 0x000fe2000f8e00ff */
[----:B------:R-:W-:Y:S04]  /*0260*/  BSSY.RECONVERGENT B0, `(.L_x_4) ;  /* 0x000000c000007945 */ /* 0x000fe80003800200 */
[C---:B------:R-:W-:Y:S02]  /*0270*/  ISETP.NE.OR P1, PT, R0.reuse, 0x1, !P3 ;  /* 0x000000010000780c */ /* 0x040fe40005f25670 */
[----:B------:R-:W-:-:S11]  /*0280*/  ISETP.NE.OR P0, PT, R0, 0x3, !P3 ;  /* 0x000000030000780c */ /* 0x000fd60005f05670 */
[----:B------:R-:W-:Y:S05]  /*0290*/  @P1 BRA `(.L_x_5) ;  /* 0x0000000000201947 */ /* 0x000fea0003800000 */
[----:B------:R-:W3:Y:S02]  /*02a0*/  LDCU.64 UR4, c[0x0][0x348] ;  /* 0x00006900ff0477ac */ /* 0x000ee40008000a00 */
[----:B---3--:R-:W-:Y:S02]  /*02b0*/  UIADD3 UR6, UP1, UPT, UR4, 0x80, URZ ;  /* 0x0000008004067890 */ /* 0x008fe4000ff3e0ff */
[----:B------:R-:W-:Y:S02]  /*02c0*/  UIADD3 UR4, UP0, UPT, UR4, 0x180, URZ ;  /* 0x0000018004047890 */ /* 0x000fe4000ff1e0ff */
[----:B------:R-:W-:Y:S02]  /*02d0*/  UIADD3.X UR7, UPT, UPT, URZ, UR5, URZ, UP1, !UPT ;  /* 0x00000005ff077290 */ /* 0x000fe40008ffe4ff */
[----:B------:R-:W-:-:S07]  /*02e0*/  UIADD3.X UR5, UPT, UPT, URZ, UR5, URZ, UP0, !UPT ;  /* 0x00000005ff057290 */ /* 0x000fce00087fe4ff */
[----:B------:R3:W-:Y:S02]  /*02f0*/  UTMACCTL.PF [UR6] ;  /* 0x00000000060079b9 */ /* 0x0007e40008040000 */
[----:B------:R3:W-:Y:S02]  /*0300*/  UTMACCTL.PF [UR4] ;  /* 0x00000000040079b9 */ /* 0x0007e40008040000 */
[----:B---3--:R-:W-:Y:S01]  /*0310*/  NOP ;  /* 0x0000000000007918 */ /* 0x008fe20000000000 */
.L_x_5:
[----:B------:R-:W-:Y:S05]  /*0320*/  BSYNC.RECONVERGENT B0 ;  /* 0x0000000000007941 */ /* 0x000fea0003800200 */
.L_x_4:
[----:B------:R-:W-:Y:S04]  /*0330*/  BSSY.RECONVERGENT B0, `(.L_x_6) ;  /* 0x000000a000007945 */ /* 0x000fe80003800200 */
        /* <DEDUP_REMOVED lines=9> */
.L_x_7:
[----:B------:R-:W-:Y:S05]  /*03d0*/  BSYNC.RECONVERGENT B0 ;  /* 0x0000000000007941 */ /* 0x000fea0003800200 */
.L_x_6:
[----:B------:R-:W3:Y:S01]  /*03e0*/  LDCU.64 UR4, c[0x0][0x888] ;  /* 0x00011100ff0477ac */ /* 0x000ee20008000a00 */
[----:B------:R-:W-:Y:S02]  /*03f0*/  UISETP.EQ.U32.AND UP1, UPT, UR8, URZ, UPT ;  /* 0x000000ff0800728c */ /* 0x000fe4000bf22070 */
[----:B------:R-:W-:Y:S02]  /*0400*/  UPLOP3.LUT UP3, UPT, UPT, UPT, UPT, 0x80, 0x8 ;  /* 0x000000000008789c */ /* 0x000fe40003f6f070 */
[----:B---3--:R-:W-:-:S04]  /*0410*/  UISETP.NE.U32.AND UP0, UPT, UR4, URZ, UPT ;  /* 0x000000ff0400728c */ /* 0x008fc8000bf05070 */
[----:B------:R-:W-:-:S04]  /*0420*/  UISETP.NE.AND.EX UP0, UPT, UR5, URZ, UPT, UP0 ;  /* 0x000000ff0500728c */ /* 0x000fc8000bf05300 */
[----:B------:R-:W-:-:S04]  /*0430*/  UISETP.EQ.OR.EX UP2, UPT, UR9, URZ, !UP0, UP1 ;  /* 0x000000ff0900728c */ /* 0x000fc8000c742710 */
[----:B------:R-:W-:-:S05]  /*0440*/  UP2UR UR60, UPR, URZ, 0x4 ;  /* 0x00000004ff3c7883 */ /* 0x000fca0008000000 */
[----:B------:R-:W-:Y:S07]  /*0450*/  BRA.U !UP2, `(.L_x_8) ;  /* 0x000000010a207547 */ /* 0x000fee000b800000 */
[----:B------:R-:W-:Y:S01]  /*0460*/  UISETP.NE.U32.AND UP1, UPT, UR8, URZ, UPT ;  /* 0x000000ff0800728c */ /* 0x000fe2000bf25070 */
[----:B-----5:R-:W-:Y:S01]  /*0470*/  FSETP.NEU.AND P0, PT, R71, RZ, PT ;  /* 0x000000ff4700720b */ /* 0x020fe20003f0d000 */
[----:B------:R-:W-:Y:S02]  /*0480*/  USEL UR4, URZ, 0xffffffff, UP0 ;  /* 0xffffffffff047887 */ /* 0x000fe40008000000 */
[----:B------:R-:W-:-:S10]  /*0490*/  UISETP.NE.AND.EX UP1, UPT, UR9, URZ, UPT, UP1 ;  /* 0x000000ff0900728c */ /* 0x000fd4000bf25310 */
[----:B------:R-:W-:Y:S01]  /*04a0*/  VOTEU.ANY UP0, P0 ;  /* 0x0000000000ff7886 */ /* 0x000fe20000000100 */
[----:B------:R-:W-:-:S04]  /*04b0*/  @!UP1 USEL UR4, URZ, 0xffffffff, UP0 ;  /* 0xffffffffff049887 */ /* 0x000fc80008000000 */
[----:B------:R-:W-:-:S04]  /*04c0*/  ULOP3.LUT UR4, UR4, 0x1, URZ, 0xc0, !UPT ;  /* 0x0000000104047892 */ /* 0x000fc8000f8ec0ff */
[----:B------:R-:W-:-:S11]  /*04d0*/  UISETP.NE.U32.AND UP3, UPT, UR4, 0x1, UPT ;  /* 0x000000010400788c */ /* 0x000fd6000bf65070 */
.L_x_8:
[----:B-12---:R-:W1:Y:S01]  /*04e0*/  SHFL.IDX PT, R2, R142, RZ, 0x1f ;  /* 0x00001fff8e027589 */ /* 0x006e6200000e0000 */
[----:B------:R-:W-:-:S04]  /*04f0*/  UISETP.NE.AND UP0, UPT, UR22, 0x2, UPT ;  /* 0x000000021600788c */ /* 0x000fc8000bf05270 */
[----:B------:R-:W-:Y:S01]  /*0500*/  USEL UR34, URZ, 0x1, UP0 ;  /* 0x00000001ff227887 */ /* 0x000fe20008000000 */
[----:B-1----:R-:W-:-:S13]  /*0510*/  ISETP.NE.AND P0, PT, R2, RZ, PT ;  /* 0x000000ff0200720c */ /* 0x002fda0003f05270 */
[----:B------:R-:W-:Y:S05]  /*0520*/  @P0 BRA `(.L_x_9) ;  /* 0x0000000000580947 */ /* 0x000fea0003800000 */
[----:B------:R-:W1:Y:S01]  /*0530*/  S2UR UR4, SR_CgaCtaId ;  /* 0x00000000000479c3 */ /* 0x000e620000008800 */
[----:B------:R-:W-:Y:S01]  /*0540*/  UMOV UR5, 0x400 ;  /* 0x0000040000057882 */ /* 0x000fe20000000000 */
[----:B------:R-:W-:Y:S01]  /*0550*/  UMOV UR8, 0x1 ;  /* 0x0000000100087882 */ /* 0x000fe20000000000 */
[----:B------:R-:W-:Y:S01]  /*0560*/  UMOV UR6, 0x2 ;  /* 0x0000000200067882 */ /* 0x000fe20000000000 */
[----:B------:R-:W-:-:S04]  /*0570*/  UIADD3 UR8, UPT, UPT, -UR8, 0x100000, URZ ;  /* 0x0010000008087890 */ /* 0x000fc8000fffe1ff */
[----:B------:R-:W-:Y:S02]  /*0580*/  USHF.L.U32 UR9, UR8, 0xb, URZ ;  /* 0x0000000b08097899 */ /* 0x000fe400080006ff */
[----:B------:R-:W-:Y:S02]  /*0590*/  USHF.L.U32 UR8, UR8, 0x1, URZ ;  /* 0x0000000108087899 */ /* 0x000fe400080006ff */
[----:B------:R-:W-:-:S04]  /*05a0*/  UIADD3 UR6, UPT, UPT, -UR6, 0x100000, URZ ;  /* 0x0010000006067890 */ /* 0x000fc8000fffe1ff */
[----:B------:R-:W-:Y:S02]  /*05b0*/  USHF.L.U32 UR7, UR6, 0xb, URZ ;  /* 0x0000000b06077899 */ /* 0x000fe400080006ff */
[----:B------:R-:W-:Y:S01]  /*05c0*/  USHF.L.U32 UR6, UR6, 0x1, URZ ;  /* 0x0000000106067899 */ /* 0x000fe200080006ff */
[----:B------:R-:W-:Y:S01]  /*05d0*/  ELECT P0, URZ, PT ;  /* 0x0000000000ff782f */ /* 0x000fe20003800000 */
[----:B-1----:R-:W-:Y:S01]  /*05e0*/  ULEA UR4, UR4, UR5, 0x18 ;  /* 0x0000000504047291 */ /* 0x002fe2000f8ec0ff */
[----:B------:R-:W1:Y:S11]  /*05f0*/  FENCE.VIEW.ASYNC.S ;  /* 0x00000000000073c6 */ /* 0x000e760000000000 */
[----:B-1----:R1:W2:Y:S01]  /*0600*/  SYNCS.EXCH.64 URZ, [UR4], UR8 ;  /* 0x0000000804ff75b2 */ /* 0x0022a20008000100 */
[----:B------:R1:W3:Y:S01]  /*0610*/  SYNCS.EXCH.64 URZ, [UR4+0x20], UR6 ;  /* 0x0000200604ff75b2 */ /* 0x0002e20008000100 */
[----:B------:R1:W4:Y:S01]  /*0620*/  SYNCS.EXCH.64 URZ, [UR4+0x8], UR8 ;  /* 0x0000080804ff75b2 */ /* 0x0003220008000100 */
[----:B------:R1:W1:Y:S01]  /*0630*/  SYNCS.EXCH.64 URZ, [UR4+0x28], UR6 ;  /* 0x0000280604ff75b2 */ /* 0x0002620008000100 */
[----:B------:R1:W1:Y:S01]  /*0640*/  SYNCS.EXCH.64 URZ, [UR4+0x10], UR8 ;  /* 0x0000100804ff75b2 */ /* 0x0002620008000100 */
[----:B------:R1:W1:Y:S01]  /*0650*/  SYNCS.EXCH.64 URZ, [UR4+0x30], UR6 ;  /* 0x0000300604ff75b2 */ /* 0x0002620008000100 */
[----:B------:R1:W1:Y:S01]  /*0660*/  SYNCS.EXCH.64 URZ, [UR4+0x18], UR8 ;  /* 0x0000180804ff75b2 */ /* 0x0002620008000100 */
[----:B------:R1:W1:Y:S01]  /*0670*/  SYNCS.EXCH.64 URZ, [UR4+0x38], UR6 ;  /* 0x0000380604ff75b2 */ /* 0x0002620008000100 */
[----:B------:R-:W-:Y:S01]  /*0680*/  NOP ;  /* 0x0000000000007918 */ /* 0x000fe20000000000 */
.L_x_9:
[----:B------:R-:W2:Y:S01]  /*0690*/  SHFL.IDX PT, R2, R142, RZ, 0x1f ;  /* 0x00001fff8e027589 */ /* 0x000ea200000e0000 */
[----:B------:R-:W-:Y:S01]  /*06a0*/  NOP ;  /* 0x0000000000007918 */ /* 0x000fe20000000000 */
[----:B--2---:R-:W-:-:S13]  /*06b0*/  ISETP.NE.AND P0, PT, R2, 0x1, PT ;  /* 0x000000010200780c */ /* 0x004fda0003f05270 */
[----:B------:R-:W-:Y:S05]  /*06c0*/  @P0 BRA `(.L_x_10) ;  /* 0x0000000000400947 */ /* 0x000fea0003800000 */
[----:B-1----:R-:W1:Y:S01]  /*06d0*/  S2UR UR4, SR_CgaCtaId ;  /* 0x00000000000479c3 */ /* 0x002e620000008800 */
        /* <DEDUP_REMOVED lines=12> */
[----:B-1----:R2:W1:Y:S01]  /*07a0*/  SYNCS.EXCH.64 URZ, [UR4+0x40], UR8 ;  /* 0x0000400804ff75b2 */ /* 0x0024620008000100 */
[----:B------:R2:W1:Y:S02]  /*07b0*/  SYNCS.EXCH.64 URZ, [UR4+0x48], UR6 ;  /* 0x0000480604ff75b2 */ /* 0x0004640008000100 */
[----:B--2---:R-:W-:Y:S01]  /*07c0*/  NOP ;  /* 0x0000000000007918 */ /* 0x004fe20000000000 */
.L_x_10:
[----:B------:R-:W2:Y:S01]  /*07d0*/  SHFL.IDX PT, R2, R142, RZ, 0x1f ;  /* 0x00001fff8e027589 */ /* 0x000ea200000e0000 */
[----:B------:R-:W-:Y:S01]  /*07e0*/  NOP ;  /* 0x0000000000007918 */ /* 0x000fe20000000000 */
[----:B--2---:R-:W-:-:S13]  /*07f0*/  ISETP.NE.AND P0, PT, R2, 0x3, PT ;  /* 0x000000030200780c */ /* 0x004fda0003f05270 */
[----:B------:R-:W-:Y:S05]  /*0800*/  @P0 BRA `(.L_x_11) ;  /* 0x0000000000300947 */ /* 0x000fea0003800000 */
[----:B-1----:R-:W1:Y:S01]  /*0810*/  S2UR UR6, SR_CgaCtaId ;  /* 0x00000000000679c3 */ /* 0x002e620000008800 */
[----:B------:R-:W-:Y:S01]  /*0820*/  UMOV UR4, 0x400 ;  /* 0x0000040000047882 */ /* 0x000fe20000000000 */
[----:B------:R-:W-:Y:S01]  /*0830*/  UMOV UR5, 0x20 ;  /* 0x0000002000057882 */ /* 0x000fe20000000000 */
[----:B------:R-:W-:Y:S01]  /*0840*/  ELECT P0, URZ, PT ;  /* 0x0000000000ff782f */ /* 0x000fe20003800000 */
[----:B-1----:R-:W-:Y:S02]  /*0850*/  ULEA UR6, UR6, UR4, 0x18 ;  /* 0x0000000406067291 */ /* 0x002fe4000f8ec0ff */
[----:B------:R-:W-:-:S04]  /*0860*/  UIADD3 UR4, UPT, UPT, -UR5, 0x100000, URZ ;  /* 0x0010000005047890 */ /* 0x000fc8000fffe1ff */
[----:B------:R-:W-:Y:S02]  /*0870*/  USHF.L.U32 UR5, UR4, 0xb, URZ ;  /* 0x0000000b04057899 */ /* 0x000fe400080006ff */
[----:B------:R-:W-:Y:S01]  /*0880*/  USHF.L.U32 UR4, UR4, 0x1, URZ ;  /* 0x0000000104047899 */ /* 0x000fe200080006ff */
[----:B------:R-:W1:Y:S11]  /*0890*/  FENCE.VIEW.ASYNC.S ;  /* 0x00000000000073c6 */ /* 0x000e760000000000 */
[----:B-1----:R2:W1:Y:S01]  /*08a0*/  SYNCS.EXCH.64 URZ, [UR6+0x50], UR4 ;  /* 0x0000500406ff75b2 */ /* 0x0024620008000100 */
[----:B------:R2:W1:Y:S02]  /*08b0*/  SYNCS.EXCH.64 URZ, [UR6+0x58], UR4 ;  /* 0x0000580406ff75b2 */ /* 0x0004640008000100 */
[----:B--2---:R-:W-:Y:S01]  /*08c0*/  NOP ;  /* 0x0000000000007918 */ /* 0x004fe20000000000 */
.L_x_11:
[----:B------:R-:W2:Y:S01]  /*08d0*/  SHFL.IDX PT, R2, R142, RZ, 0x1f ;  /* 0x00001fff8e027589 */ /* 0x000ea200000e0000 */
[----:B------:R-:W-:Y:S01]  /*08e0*/  NOP ;  /* 0x0000000000007918 */ /* 0x000fe20000000000 */
[----:B--2---:R-:W-:-:S13]  /*08f0*/  ISETP.NE.AND P0, PT, R2, 0x4, PT ;  /* 0x000000040200780c */ /* 0x004fda0003f05270 */
[----:B------:R-:W-:Y:S05]  /*0900*/  @P0 BRA `(.L_x_12) ;  /* 0x00000000004c0947 */ /* 0x000fea0003800000 */
[----:B-1----:R-:W1:Y:S01]  /*0910*/  S2UR UR6, SR_CgaCtaId ;  /* 0x00000000000679c3 */ /* 0x002e620000008800 */
[----:B------:R-:W-:Y:S01]  /*0920*/  UMOV UR4, 0x1e0 ;  /* 0x000001e000047882 */ /* 0x000fe20000000000 */
[----:B------:R-:W-:Y:S01]  /*0930*/  UMOV UR5, 0x400 ;  /* 0x0000040000057882 */ /* 0x000fe20000000000 */
[----:B------:R-:W-:Y:S01]  /*0940*/  USEL UR4, UR4, 0x1a0, UP3 ;  /* 0x000001a004047887 */ /* 0x000fe20009800000 */
[----:B------:R-:W-:Y:S01]  /*0950*/  UMOV UR8, 0x1 ;  /* 0x0000000100087882 */ /* 0x000fe20000000000 */
[----:B------:R-:W-:Y:S01]  /*0960*/  ELECT P0, URZ, PT ;  /* 0x0000000000ff782f */ /* 0x000fe20003800000 */
[----:B------:R-:W-:-:S04]  /*0970*/  UIADD3 UR8, UPT, UPT, -UR8, 0x100000, URZ ;  /* 0x0010000008087890 */ /* 0x000fc8000fffe1ff */
[----:B------:R-:W-:Y:S02]  /*0980*/  USHF.L.U32 UR9, UR8, 0xb, URZ ;  /* 0x0000000b08097899 */ /* 0x000fe400080006ff */
[----:B------:R-:W-:Y:S02]  /*0990*/  USHF.L.U32 UR8, UR8, 0x1, URZ ;  /* 0x0000000108087899 */ /* 0x000fe400080006ff */
[----:B-1----:R-:W-:Y:S02]  /*09a0*/  ULEA UR6, UR6, UR5, 0x18 ;  /* 0x0000000506067291 */ /* 0x002fe4000f8ec0ff */
[----:B------:R-:W-:-:S04]  /*09b0*/  UIADD3 UR4, UPT, UPT, -UR4, 0x100000, URZ ;  /* 0x0010000004047890 */ /* 0x000fc8000fffe1ff */
[----:B------:R-:W-:Y:S02]  /*09c0*/  USHF.L.U32 UR5, UR4, 0xb, URZ ;  /* 0x0000000b04057899 */ /* 0x000fe400080006ff */
[----:B------:R-:W-:Y:S01]  /*09d0*/  USHF.L.U32 UR4, UR4, 0x1, URZ ;  /* 0x0000000104047899 */ /* 0x000fe200080006ff */
[----:B------:R-:W1:Y:S03]  /*09e0*/  FENCE.VIEW.ASYNC.S ;  /* 0x00000000000073c6 */ /* 0x000e660000000000 */
[----:B-1----:R2:W1:Y:S08]  /*09f0*/  SYNCS.EXCH.64 URZ, [UR6+0x60], UR8 ;  /* 0x0000600806ff75b2 */ /* 0x0024700008000100 */
[----:B------:R2:W1:Y:S01]  /*0a00*/  SYNCS.EXCH.64 URZ, [UR6+0x70], UR4 ;  /* 0x0000700406ff75b2 */ /* 0x0004620008000100 */
[----:B------:R2:W1:Y:S01]  /*0a10*/  SYNCS.EXCH.64 URZ, [UR6+0x68], UR8 ;  /* 0x0000680806ff75b2 */ /* 0x0004620008000100 */
[----:B------:R2:W1:Y:S02]  /*0a20*/  SYNCS.EXCH.64 URZ, [UR6+0x78], UR4 ;  /* 0x0000780406ff75b2 */ /* 0x0004640008000100 */
[----:B--2---:R-:W-:Y:S01]  /*0a30*/  NOP ;  /* 0x0000000000007918 */ /* 0x004fe20000000000 */
.L_x_12:
        /* <DEDUP_REMOVED lines=18> */
[----:B------:R2:W1:Y:S01]  /*0b60*/  SYNCS.EXCH.64 URZ, [UR4+0xa0], UR6 ;  /* 0x0000a00604ff75b2 */ /* 0x0004620008000100 */
[----:B------:R2:W1:Y:S01]  /*0b70*/  SYNCS.EXCH.64 URZ, [UR4+0x88], UR8 ;  /* 0x0000880804ff75b2 */ /* 0x0004620008000100 */
[----:B------:R2:W1:Y:S01]  /*0b80*/  SYNCS.EXCH.64 URZ, [UR4+0xa8], UR6 ;  /* 0x0000a80604ff75b2 */ /* 0x0004620008000100 */
[----:B------:R2:W1:Y:S01]  /*0b90*/  SYNCS.EXCH.64 URZ, [UR4+0x90], UR8 ;  /* 0x0000900804ff75b2 */ /* 0x0004620008000100 */
[----:B------:R2:W1:Y:S01]  /*0ba0*/  SYNCS.EXCH.64 URZ, [UR4+0xb0], UR6 ;  /* 0x0000b00604ff75b2 */ /* 0x0004620008000100 */
[----:B------:R2:W1:Y:S01]  /*0bb0*/  SYNCS.EXCH.64 URZ, [UR4+0x98], UR8 ;  /* 0x0000980804ff75b2 */ /* 0x0004620008000100 */
[----:B------:R2:W1:Y:S02]  /*0bc0*/  SYNCS.EXCH.64 URZ, [UR4+0xb8], UR6 ;  /* 0x0000b80604ff75b2 */ /* 0x0004640008000100 */
[----:B--2---:R-:W-:Y:S01]  /*0bd0*/  NOP ;  /* 0x0000000000007918 */ /* 0x004fe20000000000 */
.L_x_13:
[----:B------:R-:W2:Y:S01]  /*0be0*/  SHFL.IDX PT, R2, R142, RZ, 0x1f ;  /* 0x00001fff8e027589 */ /* 0x000ea200000e0000 */
[----:B------:R-:W1:Y:S01]  /*0bf0*/  S2UR UR61, SR_CgaCtaId ;  /* 0x00000000003d79c3 */ /* 0x000e620000008800 */
[----:B------:R-:W-:Y:S01]  /*0c00*/  NOP ;  /* 0x0000000000007918 */ /* 0x000fe20000000000 */
[----:B--2---:R-:W-:-:S13]  /*0c10*/  ISETP.NE.AND P0, PT, R2, 0x3, PT ;  /* 0x000000030200780c */ /* 0x004fda0003f05270 */
[----:B-1----:R-:W-:Y:S05]  /*0c20*/  @P0 BRA `(.L_x_14) ;  /* 0x0000000000340947 */ /* 0x002fea0003800000 */
[----:B------:R-:W-:Y:S01]  /*0c30*/  UMOV UR4, 0x400 ;  /* 0x0000040000047882 */ /* 0x000fe20000000000 */
[----:B------:R-:W-:Y:S01]  /*0c40*/  UMOV UR6, 0x20 ;  /* 0x0000002000067882 */ /* 0x000fe20000000000 */
[----:B------:R-:W-:Y:S02]  /*0c50*/  ULEA UR4, UR61, UR4, 0x18 ;  /* 0x000000043d047291 */ /* 0x000fe4000f8ec0ff */
[----:B------:R-:W-:-:S04]  /*0c60*/  UIADD3 UR6, UPT, UPT, -UR6, 0x100000, URZ ;  /* 0x0010000006067890 */ /* 0x000fc8000fffe1ff */
[----:B------:R-:W-:Y:S02]  /*0c70*/  USHF.L.U32 UR7, UR6, 0xb, URZ ;  /* 0x0000000b06077899 */ /* 0x000fe400080006ff */
[----:B------:R-:W-:Y:S01]  /*0c80*/  USHF.L.U32 UR6, UR6, 0x1, URZ ;  /* 0x0000000106067899 */ /* 0x000fe200080006ff */
[----:B------:R-:W-:Y:S01]  /*0c90*/  ELECT P0, URZ, PT ;  /* 0x0000000000ff782f */ /* 0x000fe20003800000 */
[----:B------:R-:W1:Y:S10]  /*0ca0*/  FENCE.VIEW.ASYNC.S ;  /* 0x00000000000073c6 */ /* 0x000e740000000000 */
[----:B-1----:R1:W2:Y:S01]  /*0cb0*/  SYNCS.EXCH.64 URZ, [UR4+0xc0], UR6 ;  /* 0x0000c00604ff75b2 */ /* 0x0022a20008000100 */
[----:B------:R1:W1:Y:S01]  /*0cc0*/  SYNCS.EXCH.64 URZ, [UR4+0xd0], UR6 ;  /* 0x0000d00604ff75b2 */ /* 0x0002620008000100 */
[----:B------:R1:W1:Y:S01]  /*0cd0*/  SYNCS.EXCH.64 URZ, [UR4+0xc8], UR6 ;  /* 0x0000c80604ff75b2 */ /* 0x0002620008000100 */
[----:B------:R1:W1:Y:S01]  /*0ce0*/  SYNCS.EXCH.64 URZ, [UR4+0xd8], UR6 ;  /* 0x0000d80604ff75b2 */ /* 0x0002620008000100 */
[----:B------:R-:W-:Y:S01]  /*0cf0*/  NOP ;  /* 0x0000000000007918 */ /* 0x000fe20000000000 */
.L_x_14:
[----:B-1----:R-:W1:Y:S01]  /*0d00*/  LDCU UR4, c[0x0][0x36c] ;  /* 0x00006d80ff0477ac */ /* 0x002e620008000800 */
[----:B------:R-:W-:Y:S01]  /*0d10*/  ISETP.NE.OR P3, PT, R0, 0x2, !P3 ;  /* 0x000000020000780c */ /* 0x000fe20005f65670 */
[----:B------:R-:W-:Y:S01]  /*0d20*/  NOP ;  /* 0x0000000000007918 */ /* 0x000fe20000000000 */
[----:B------:R-:W-:Y:S01]  /*0d30*/  LOP3.LUT R0, R131, 0x1f, RZ, 0xc0, !PT ;  /* 0x0000001f83007812 */ /* 0x000fe200078ec0ff */
[----:B------:R-:W-:Y:S02]  /*0d40*/  UISETP.NE.AND UP4, UPT, UR22, URZ, UPT ;  /* 0x000000ff1600728c */ /* 0x000fe4000bf85270 */
[----:B-1----:R-:W-:-:S09]  /*0d50*/  UISETP.EQ.U32.AND UP5, UPT, UR4, 0x1, UPT ;  /* 0x000000010400788c */ /* 0x002fd2000bfa2070 */
[----:B------:R-:W-:Y:S05]  /*0d60*/  BRA.U !UP5, `(.L_x_15) ;  /* 0x000000010d087547 */ /* 0x000fea000b800000 */
[----:B--234-:R-:W-:Y:S01]  /*0d70*/  UCGABAR_ARV ;  /* 0x00000000000079c7 */ /* 0x01cfe20008000000 */
[----:B------:R-:W-:Y:S05]  /*0d80*/  BRA `(.L_x_16) ;  /* 0x0000000000047947 */ /* 0x000fea0003800000 */
.L_x_15:
[----:B--234-:R-:W-:Y:S01]  /*0d90*/  NOP ;  /* 0x0000000000007918 */ /* 0x01cfe20000000000 */
.L_x_16:
[----:B------:R-:W1:Y:S01]  /*0da0*/  S2UR UR7, SR_CTAID.X ;  /* 0x00000000000779c3 */ /* 0x000e620000002500 */
[----:B------:R-:W-:-:S05]  /*0db0*/  CS2R.32 R3, SR_CgaSize ;  /* 0x0000000000037805 */ /* 0x000fca0000008a00 */
[----:B------:R-:W-:-:S05]  /*0dc0*/  IMAD R3, R3, -0xa0, RZ ;  /* 0xffffff6003037824 */ /* 0x000fca00078e02ff */
[----:B------:R-:W-:-:S14]  /*0dd0*/  R2UR UR5, R3 ;  /* 0x00000000030572ca */ /* 0x000fdc00000e0000 */
[----:B------:R-:W2:Y:S01]  /*0de0*/  LDCU UR5, c[0x0][UR5+0x2b0] ;  /* 0x00005600050577ac */ /* 0x000ea20008000800 */
[----:B------:R-:W-:-:S05]  /*0df0*/  CS2R.32 R3, SR_CgaSize ;  /* 0x0000000000037805 */ /* 0x000fca0000008a00 */
[----:B------:R-:W-:-:S05]  /*0e00*/  IMAD R3, R3, -0xa0, RZ ;  /* 0xffffff6003037824 */ /* 0x000fca00078e02ff */
[----:B------:R-:W-:-:S14]  /*0e10*/  R2UR UR4, R3 ;  /* 0x00000000030472ca */ /* 0x000fdc00000e0000 */
[----:B------:R-:W3:Y:S01]  /*0e20*/  LDCU UR4, c[0x0][UR4+0x2b4] ;  /* 0x00005680040477ac */ /* 0x000ee20008000800 */
[----:B------:R-:W4:Y:S01]  /*0e30*/  S2UR UR8, SR_CTAID.Y ;  /* 0x00000000000879c3 */ /* 0x000f220000002600 */
[----:B------:R-:W3:Y:S01]  /*0e40*/  LDCU UR23, c[0x0][0xb24] ;  /* 0x00016480ff1777ac */ /* 0x000ee20008000800 */
[----:B------:R-:W-:-:S05]  /*0e50*/  CS2R.32 R3, SR_CgaSize ;  /* 0x0000000000037805 */ /* 0x000fca0000008a00 */
[----:B------:R-:W-:-:S05]  /*0e60*/  IMAD R3, R3, -0xa0, RZ ;  /* 0xffffff6003037824 */ /* 0x000fca00078e02ff */
[----:B------:R-:W-:-:S14]  /*0e70*/  R2UR UR58, R3 ;  /* 0x00000000033a72ca */ /* 0x000fdc00000e0000 */
[----:B------:R-:W3:Y:S01]  /*0e80*/  LDCU UR58, c[0x0][UR58+0x2a0] ;  /* 0x000054003a3a77ac */ /* 0x000ee20008000800 */
[----:B------:R-:W1:Y:S01]  /*0e90*/  S2UR UR36, SR_CTAID.Z ;  /* 0x00000000002479c3 */ /* 0x000e620000002700 */
[----:B------:R-:W-:-:S05]  /*0ea0*/  CS2R.32 R3, SR_CgaSize ;  /* 0x0000000000037805 */ /* 0x000fca0000008a00 */
[----:B------:R-:W-:-:S05]  /*0eb0*/  IMAD R3, R3, -0xa0, RZ ;  /* 0xffffff6003037824 */ /* 0x000fca00078e02ff */
[----:B------:R-:W-:-:S14]  /*0ec0*/  R2UR UR55, R3 ;  /* 0x00000000033772ca */ /* 0x000fdc00000e0000 */
[----:B------:R-:W3:Y:S01]  /*0ed0*/  LDCU UR55, c[0x0][UR55+0x2a4] ;  /* 0x00005480373777ac */ /* 0x000ee20008000800 */
[----:B------:R-:W3:Y:S01]  /*0ee0*/  LDCU UR40, c[0x0][0xb24] ;  /* 0x00016480ff2877ac */ /* 0x000ee20008000800 */
[----:B-1----:R-:W-:Y:S01]  /*0ef0*/  I2FP.F32.U32 R3, UR7 ;  /* 0x0000000700037c45 */ /* 0x002fe20008201000 */
[----:B------:R-:W1:Y:S04]  /*0f00*/  LDCU UR25, c[0x0][0xb30] ;  /* 0x00016600ff1977ac */ /* 0x000e680008000800 */
[----:B--2---:R-:W-:Y:S01]  /*0f10*/  FMUL R3, R3, UR5 ;  /* 0x0000000503037c20 */ /* 0x004fe20008400000 */
[----:B------:R-:W-:Y:S01]  /*0f20*/  USHF.L.U32 UR28, UR61, 0xd, URZ ;  /* 0x0000000d3d1c7899 */ /* 0x000fe200080006ff */
[----:B----4-:R-:W-:Y:S01]  /*0f30*/  I2FP.F32.U32 R2, UR8 ;  /* 0x0000000800027c45 */ /* 0x010fe20008201000 */
[----:B---3--:R-:W-:-:S03]  /*0f40*/  UISETP.GE.AND UP2, UPT, UR23, 0x1, UPT ;  /* 0x000000011700788c */ /* 0x008fc6000bf46270 */
[----:B------:R-:W2:Y:S01]  /*0f50*/  F2I.U32.TRUNC.NTZ R3, R3 ;  /* 0x0000000300037305 */ /* 0x000ea2000020f000 */
[----:B------:R-:W-:Y:S01]  /*0f60*/  UMOV UR46, UR7 ;  /* 0x00000007002e7c82 */ /* 0x000fe20008000000 */
[----:B------:R-:W-:Y:S01]  /*0f70*/  FMUL R2, R2, UR4 ;  /* 0x0000000402027c20 */ /* 0x000fe20008400000 */
[----:B------:R-:W-:-:S05]  /*0f80*/  UMOV UR45, UR8 ;  /* 0x00000008002d7c82 */ /* 0x000fca0008000000 */
[----:B------:R-:W3:Y:S01]  /*0f90*/  F2I.U32.TRUNC.NTZ R2, R2 ;  /* 0x0000000200027305 */ /* 0x000ee2000020f000 */
[----:B--2---:R-:W-:Y:S02]  /*0fa0*/  R2UR UR4, R3 ;  /* 0x00000000030472ca */ /* 0x004fe400000e0000 */
[----:B---3--:R-:W-:Y:S02]  /*0fb0*/  R2UR UR6, R2 ;  /* 0x00000000020672ca */ /* 0x008fe400000e0000 */
[----:B------:R-:W-:-:S09]  /*0fc0*/  PRMT R2, RZ, 0x7610, R2 ;  /* 0x00007610ff027816 */ /* 0x000fd20000000002 */
[----:B------:R-:W-:-:S04]  /*0fd0*/  UIADD3 UR5, UPT, UPT, -UR4, URZ, URZ ;  /* 0x000000ff04057290 */ /* 0x000fc8000fffe1ff */
[----:B------:R-:W-:Y:S02]  /*0fe0*/  UIMAD UR58, UR58, UR5, UR7 ;  /* 0x000000053a3a72a4 */ /* 0x000fe4000f8e0207 */
[----:B------:R-:W-:-:S04]  /*0ff0*/  UIADD3 UR4, UPT, UPT, -UR6, URZ, URZ ;  /* 0x000000ff06047290 */ /* 0x000fc8000fffe1ff */
[----:B------:R-:W-:Y:S01]  /*1000*/  UIMAD UR55, UR55, UR4, UR8 ;  /* 0x00000004373772a4 */ /* 0x000fe2000f8e0208 */
[----:B-1----:R-:W-:Y:S11]  /*1010*/  BRA.U UP4, `(.L_x_17) ;  /* 0x0000000104247547 */ /* 0x002ff6000b800000 */
[----:B------:R-:W-:Y:S02]  /*1020*/  UISETP.NE.AND UP0, UPT, UR55, URZ, UPT ;  /* 0x000000ff3700728c */ /* 0x000fe4000bf05270 */
[----:B------:R-:W-:Y:S02]  /*1030*/  UISETP.NE.AND UP1, UPT, UR55, 0x1, UPT ;  /* 0x000000013700788c */ /* 0x000fe4000bf25270 */
[----:B------:R-:W-:Y:S02]  /*1040*/  UISETP.EQ.OR UP0, UPT, UR58, URZ, !UP0 ;  /* 0x000000ff3a00728c */ /* 0x000fe4000c702670 */
[----:B------:R-:W-:Y:S02]  /*1050*/  USEL UR4, URZ, 0x2, UP1 ;  /* 0x00000002ff047887 */ /* 0x000fe40008800000 */
[----:B------:R-:W-:Y:S02]  /*1060*/  USEL UR5, URZ, 0x1, !UP0 ;  /* 0x00000001ff057887 */ /* 0x000fe4000c000000 */
[----:B------:R-:W-:-:S04]  /*1070*/  UISETP.NE.AND UP0, UPT, UR58, URZ, UPT ;  /* 0x000000ff3a00728c */ /* 0x000fc8000bf05270 */
[----:B------:R-:W-:-:S04]  /*1080*/  USEL UR4, UR4, 0x2, UP0 ;  /* 0x0000000204047887 */ /* 0x000fc80008000000 */
[----:B------:R-:W-:-:S06]  /*1090*/  UIADD3 UR4, UPT, UPT, UR5, UR4, URZ ;  /* 0x0000000405047290 */ /* 0x000fcc000fffe0ff */
[----:B------:R-:W-:Y:S02]  /*10a0*/  MOV R2, UR4 ;  /* 0x0000000400027c02 */ /* 0x000fe40008000f00 */
.L_x_17:
[----:B------:R-:W-:Y:S05]  /*10b0*/  BRA.U !UP2, `(.L_x_18) ;  /* 0x000000010ad47547 */ /* 0x000fea000b800000 */
[----:B------:R-:W1:Y:S01]  /*10c0*/  LDCU.128 UR12, c[0x0][0xb10] ;  /* 0x00016200ff0c77ac */ /* 0x000e620008000c00 */
[----:B------:R-:W2:Y:S01]  /*10d0*/  LDCU UR6, c[0x0][0x370] ;  /* 0x00006e00ff0677ac */ /* 0x000ea20008000800 */
[----:B------:R-:W3:Y:S01]  /*10e0*/  LDCU UR5, c[0x0][0x374] ;  /* 0x00006e80ff0577ac */ /* 0x000ee20008000800 */
[----:B------:R-:W4:Y:S01]  /*10f0*/  LDCU UR24, c[0x0][0xb0c] ;  /* 0x00016180ff1877ac */ /* 0x000f220008000800 */
[----:B------:R-:W4:Y:S01]  /*1100*/  LDCU UR4, c[0x0][0xb20] ;  /* 0x00016400ff0477ac */ /* 0x000f220008000800 */
[----:B------:R-:W4:Y:S01]  /*1110*/  LDCU.64 UR8, c[0x0][0xb28] ;  /* 0x00016500ff0877ac */ /* 0x000f220008000a00 */
[----:B-1----:R-:W-:Y:S02]  /*1120*/  UISETP.NE.AND UP0, UPT, UR14, 0x1, UPT ;  /* 0x000000010e00788c */ /* 0x002fe4000bf05270 */
[----:B---3--:R-:W-:Y:S02]  /*1130*/  UIMAD.WIDE.U32 UR10, UR5, UR15, URZ ;  /* 0x0000000f050a72a5 */ /* 0x008fe4000f8e00ff */
[----:B--2---:R-:W-:-:S02]  /*1140*/  UIMAD.WIDE.U32 UR18, UR6, UR12, URZ ;  /* 0x0000000c061272a5 */ /* 0x004fc4000f8e00ff */
[----:B----4-:R-:W-:Y:S02]  /*1150*/  UISETP.NE.AND UP1, UPT, UR24, 0x1, UPT ;  /* 0x000000011800788c */ /* 0x010fe4000bf25270 */
[----:B------:R-:W-:Y:S01]  /*1160*/  UISETP.NE.AND UP2, UPT, UR23, 0x1, UPT ;  /* 0x000000011700788c */ /* 0x000fe2000bf45270 */
[----:B------:R-:W-:Y:S02]  /*1170*/  UMOV UR10, UR11 ;  /* 0x0000000b000a7c82 */ /* 0x000fe40008000000 */
[----:B------:R-:W-:Y:S01]  /*1180*/  UMOV UR18, UR19 ;  /* 0x0000001300127c82 */ /* 0x000fe20008000000 */
[----:B------:R-:W-:Y:S02]  /*1190*/  @UP0 USHF.R.U32.HI UR5, URZ, UR4, UR10 ;  /* 0x00000004ff050299 */ /* 0x000fe4000801160a */
[----:B------:R-:W-:Y:S02]  /*11a0*/  UIMAD.WIDE.U32 UR20, UR45, UR15, URZ ;  /* 0x0000000f2d1472a5 */ /* 0x000fe4000f8e00ff */
[----:B------:R-:W-:-:S02]  /*11b0*/  UIMAD.WIDE.U32 UR10, UR5, UR8, URZ ;  /* 0x00000008050a72a5 */ /* 0x000fc4000f8e00ff */
[----:B------:R-:W-:Y:S02]  /*11c0*/  @UP1 USHF.R.U32.HI UR6, URZ, UR13, UR18 ;  /* 0x0000000dff061299 */ /* 0x000fe40008011612 */
[----:B------:R-:W-:Y:S02]  /*11d0*/  UIMAD.WIDE.U32 UR16, UR46, UR12, URZ ;  /* 0x0000000c2e1072a5 */ /* 0x000fe4000f8e00ff */
[----:B------:R-:W-:Y:S01]  /*11e0*/  UIMAD.WIDE.U32 UR18, UR6, UR8, URZ ;  /* 0x00000008061272a5 */ /* 0x000fe2000f8e00ff */
[----:B------:R-:W-:Y:S01]  /*11f0*/  UMOV UR20, UR21 ;  /* 0x0000001500147c82 */ /* 0x000fe20008000000 */
[----:B------:R-:W-:Y:S01]  /*1200*/  UMOV UR10, UR11 ;  /* 0x0000000b000a7c82 */ /* 0x000fe20008000000 */
[----:B------:R-:W-:Y:S02]  /*1210*/  USHF.R.U32.HI UR20, URZ, UR4, UR20 ;  /* 0x00000004ff147299 */ /* 0x000fe40008011614 */
[----:B------:R-:W-:Y:S02]  /*1220*/  @UP2 USHF.R.U32.HI UR5, URZ, UR9, UR10 ;  /* 0x00000009ff052299 */ /* 0x000fe4000801160a */
[----:B------:R-:W-:Y:S01]  /*1230*/  UMOV UR7, UR19 ;  /* 0x0000001300077c82 */ /* 0x000fe20008000000 */
[----:B------:R-:W-:Y:S01]  /*1240*/  UMOV UR16, UR17 ;  /* 0x0000001100107c82 */ /* 0x000fe20008000000 */
[----:B------:R-:W-:-:S02]  /*1250*/  @UP2 USHF.R.U32.HI UR6, URZ, UR9, UR7 ;  /* 0x00000009ff062299 */ /* 0x000fc40008011607 */
[----:B------:R-:W-:Y:S02]  /*1260*/  USHF.R.U32.HI UR13, URZ, UR13, UR16 ;  /* 0x0000000dff0d7299 */ /* 0x000fe40008011610 */
[----:B------:R-:W-:Y:S02]  /*1270*/  USEL UR4, UR45, UR20, !UP0 ;  /* 0x000000142d047287 */ /* 0x000fe4000c000000 */
[----:B------:R-:W-:Y:S02]  /*1280*/  UIMAD UR7, UR5, UR23, URZ ;  /* 0x00000017050772a4 */ /* 0x000fe4000f8e02ff */
[----:B------:R-:W-:Y:S02]  /*1290*/  USEL UR5, UR46, UR13, !UP1 ;  /* 0x0000000d2e057287 */ /* 0x000fe4000c800000 */
[----:B------:R-:W-:Y:S02]  /*12a0*/  UIMAD UR12, UR6, UR23, URZ ;  /* 0x00000017060c72a4 */ /* 0x000fe4000f8e02ff */
[----:B------:R-:W-:-:S02]  /*12b0*/  UISETP.GE.AND UP0, UPT, UR4, UR7, UPT ;  /* 0x000000070400728c */ /* 0x000fc4000bf06270 */
[----:B------:R-:W-:Y:S02]  /*12c0*/  UIMAD.WIDE.U32 UR10, UR4, UR8, URZ ;  /* 0x00000008040a72a5 */ /* 0x000fe4000f8e00ff */
[----:B------:R-:W-:Y:S02]  /*12d0*/  UISETP.GE.OR UP0, UPT, UR5, UR12, UP0 ;  /* 0x0000000c0500728c */ /* 0x000fe40008706670 */
[----:B------:R-:W-:Y:S02]  /*12e0*/  UIMAD.WIDE.U32 UR12, UR5, UR8, URZ ;  /* 0x00000008050c72a5 */ /* 0x000fe4000f8e00ff */
[----:B------:R-:W-:Y:S01]  /*12f0*/  UIADD3 UR10, UPT, UPT, -UR4, URZ, URZ ;  /* 0x000000ff040a7290 */ /* 0x000fe2000fffe1ff */
[----:B------:R-:W-:Y:S01]  /*1300*/  UMOV UR8, UR11 ;  /* 0x0000000b00087c82 */ /* 0x000fe20008000000 */
[----:B------:R-:W-:Y:S02]  /*1310*/  UIADD3 UR11, UPT, UPT, -UR5, URZ, URZ ;  /* 0x000000ff050b7290 */ /* 0x000fe4000fffe1ff */
[----:B------:R-:W-:-:S03]  /*1320*/  USHF.R.U32.HI UR8, URZ, UR9, UR8 ;  /* 0x00000009ff087299 */ /* 0x000fc60008011608 */
[----:B------:R-:W-:Y:S01]  /*1330*/  @!UP0 UMOV UR7, UR13 ;  /* 0x0000000d00078c82 */ /* 0x000fe20008000000 */
[----:B------:R-:W-:Y:S02]  /*1340*/  UIMAD UR45, UR14, UR10, UR45 ;  /* 0x0000000a0e2d72a4 */ /* 0x000fe4000f8e022d */
[----:B------:R-:W-:Y:S02]  /*1350*/  USEL UR8, UR4, UR8, !UP2 ;  /* 0x0000000804087287 */ /* 0x000fe4000d000000 */
[----:B------:R-:W-:Y:S02]  /*1360*/  @!UP0 USHF.R.U32.HI UR7, URZ, UR9, UR7 ;  /* 0x00000009ff078299 */ /* 0x000fe40008011607 */
[----:B------:R-:W-:Y:S02]  /*1370*/  UIADD3 UR9, UPT, UPT, -UR8, URZ, URZ ;  /* 0x000000ff08097290 */ /* 0x000fe4000fffe1ff */
[----:B------:R-:W-:Y:S02]  /*1380*/  @!UP0 USEL UR7, UR5, UR7, !UP2 ;  /* 0x0000000705078287 */ /* 0x000fe4000d000000 */
[----:B------:R-:W-:-:S02]  /*1390*/  UIMAD UR9, UR23, UR9, UR4 ;  /* 0x00000009170972a4 */ /* 0x000fc4000f8e0204 */
[----:B------:R-:W-:Y:S02]  /*13a0*/  @!UP0 UIADD3 UR8, UPT, UPT, UR8, -UR7, URZ ;  /* 0x8000000708088290 */ /* 0x000fe4000fffe0ff */
[----:B------:R-:W-:Y:S02]  /*13b0*/  @!UP0 UIMAD UR6, UR9, UR6, UR7 ;  /* 0x00000006090682a4 */ /* 0x000fe4000f8e0207 */
[----:B------:R-:W-:Y:S02]  /*13c0*/  @!UP0 UIMAD UR4, UR8, UR23, UR5 ;  /* 0x00000017080482a4 */ /* 0x000fe4000f8e0205 */
[----:B------:R-:W-:Y:S02]  /*13d0*/  UIMAD UR46, UR24, UR11, UR46 ;  /* 0x0000000b182e72a4 */ /* 0x000fe4000f8e022e */
[----:B------:R-:W-:Y:S01]  /*13e0*/  UIMAD UR45, UR4, UR14, UR45 ;  /* 0x0000000e042d72a4 */ /* 0x000fe2000f8e022d */
[----:B------:R-:W-:Y:S02]  /*13f0*/  @!UP0 UMOV UR5, UR6 ;  /* 0x0000000600058c82 */ /* 0x000fe40008000000 */
[----:B------:R-:W-:-:S12]  /*1400*/  UIMAD UR46, UR5, UR24, UR46 ;  /* 0x00000018052e72a4 */ /* 0x000fd8000f8e022e */
.L_x_18:
[----:B------:R-:W-:Y:S02]  /*1410*/  UISETP.NE.AND UP1, UPT, UR25, 0x1, UPT ;  /* 0x000000011900788c */ /* 0x000fe4000bf25270 */
[----:B------:R-:W-:Y:S02]  /*1420*/  UISETP.NE.AND UP0, UPT, UR22, 0x2, UPT ;  /* 0x000000021600788c */ /* 0x000fe4000bf05270 */
[----:B------:R-:W-:-:S05]  /*1430*/  ULOP3.LUT UR28, UR28, 0x2000, URZ, 0xc0, !UPT ;  /* 0x000020001c1c7892 */ /* 0x000fca000f8ec0ff */
[----:B------:R-:W-:Y:S07]  /*1440*/  BRA.U UP1, `(.L_x_19) ;  /* 0x0000000101447547 */ /* 0x000fee000b800000 */
[----:B------:R-:W1:Y:S01]  /*1450*/  LDCU.128 UR8, c[0x0][0xb10] ;  /* 0x00016200ff0877ac */ /* 0x000e620008000c00 */
[----:B------:R-:W2:Y:S01]  /*1460*/  LDCU UR12, c[0x0][0xb0c] ;  /* 0x00016180ff0c77ac */ /* 0x000ea20008000800 */
[----:B------:R-:W3:Y:S01]  /*1470*/  LDCU UR13, c[0x0][0xb20] ;  /* 0x00016400ff0d77ac */ /* 0x000ee20008000800 */
[----:B-1----:R-:W-:Y:S02]  /*1480*/  UIMAD.WIDE.U32 UR6, UR46, UR8, URZ ;  /* 0x000000082e0672a5 */ /* 0x002fe4000f8e00ff */
[----:B------:R-:W-:Y:S02]  /*1490*/  UIMAD.WIDE.U32 UR4, UR45, UR11, URZ ;  /* 0x0000000b2d0472a5 */ /* 0x000fe4000f8e00ff */
[----:B--2---:R-:W-:Y:S02]  /*14a0*/  UISETP.NE.AND UP2, UPT, UR12, 0x1, UPT ;  /* 0x000000010c00788c */ /* 0x004fe4000bf45270 */
[----:B------:R-:W-:Y:S01]  /*14b0*/  UISETP.NE.AND UP1, UPT, UR10, 0x1, UPT ;  /* 0x000000010a00788c */ /* 0x000fe2000bf25270 */
[----:B------:R-:W-:-:S02]  /*14c0*/  UMOV UR6, UR7 ;  /* 0x0000000700067c82 */ /* 0x000fc40008000000 */
[----:B------:R-:W-:Y:S01]  /*14d0*/  UMOV UR4, UR5 ;  /* 0x0000000500047c82 */ /* 0x000fe20008000000 */
[----:B------:R-:W-:Y:S02]  /*14e0*/  USHF.R.U32.HI UR6, URZ, UR9, UR6 ;  /* 0x00000009ff067299 */ /* 0x000fe40008011606 */
[----:B---3--:R-:W-:Y:S02]  /*14f0*/  USHF.R.U32.HI UR4, URZ, UR13, UR4 ;  /* 0x0000000dff047299 */ /* 0x008fe40008011604 */
[----:B------:R-:W-:Y:S02]  /*1500*/  USEL UR5, UR46, UR6, !UP2 ;  /* 0x000000062e057287 */ /* 0x000fe4000d000000 */
[----:B------:R-:W-:-:S04]  /*1510*/  USEL UR4, UR45, UR4, !UP1 ;  /* 0x000000042d047287 */ /* 0x000fc8000c800000 */
[----:B------:R-:W-:Y:S02]  /*1520*/  UIADD3 UR6, UPT, UPT, UR5, -UR4, URZ ;  /* 0x8000000405067290 */ /* 0x000fe4000fffe0ff */
[----:B------:R-:W-:Y:S02]  /*1530*/  UIADD3 UR4, UPT, UPT, -UR5, UR4, URZ ;  /* 0x0000000405047290 */ /* 0x000fe4000fffe1ff */
[----:B------:R-:W-:Y:S02]  /*1540*/  UIMAD UR45, UR6, UR10, UR45 ;  /* 0x0000000a062d72a4 */ /* 0x000fe4000f8e022d */
[----:B------:R-:W-:-:S12]  /*1550*/  UIMAD UR46, UR4, UR12, UR46 ;  /* 0x0000000c042e72a4 */ /* 0x000fd8000f8e022e */
.L_x_19:
[----:B------:R-:W-:Y:S05]  /*1560*/  BRA.U !UP5, `(.L_x_20) ;  /* 0x000000010d0c7547 */ /* 0x000fea000b800000 */
[----:B------:R-:W-:Y:S01]  /*1570*/  UCGABAR_WAIT ;  /* 0x0000000000007dc7 */ /* 0x000fe20008000000 */
[----:B------:R-:W-:Y:S01]  /*1580*/  CCTL.IVALL ;  /* 0x00000000ff00798f */ /* 0x000fe20002000000 */
[----:B------:R-:W-:Y:S05]  /*1590*/  BRA `(.L_x_21) ;  /* 0x0000000000047947 */ /* 0x000fea0003800000 */
.L_x_20:
[----:B------:R-:W-:Y:S06]  /*15a0*/  BAR.SYNC.DEFER_BLOCKING 0x0 ;  /* 0x0000000000007b1d */ /* 0x000fec0000010000 */
.L_x_21:
[----:B------:R-:W-:Y:S05]  /*15b0*/  BRA.U UP0, `(.L_x_22) ;  /* 0x0000001100ac7547 */ /* 0x000fea000b800000 */
[----:B------:R-:W1:Y:S01]  /*15c0*/  LDCU UR6, c[0x0][0x38c] ;  /* 0x00007180ff0677ac */ /* 0x000e620008000800 */
[----:B------:R-:W-:Y:S01]  /*15d0*/  PLOP3.LUT P1, PT, PT, PT, UP3, 0x80, 0x8 ;  /* 0x000000000008781c */ /* 0x000fe20003f2f038 */
[----:B------:R-:W-:Y:S01]  /*15e0*/  IMAD.MOV.U32 R12, RZ, RZ, 0x1 ;  /* 0x00000001ff0c7424 */ /* 0x000fe200078e00ff */
[----:B------:R-:W-:Y:S01]  /*15f0*/  ISETP.EQ.OR P2, PT, R0, RZ, P3 ;  /* 0x000000ff0000720c */ /* 0x000fe20001f42670 */
[----:B------:R-:W-:Y:S01]  /*1600*/  UMOV UR7, 0x400 ;  /* 0x0000040000077882 */ /* 0x000fe20000000000 */
[----:B------:R-:W-:Y:S01]  /*1610*/  UISETP.NE.AND UP1, UPT, UR22, URZ, UPT ;  /* 0x000000ff1600728c */ /* 0x000fe2000bf25270 */
[----:B------:R-:W-:Y:S01]  /*1620*/  PLOP3.LUT P1, PT, P1, PT, PT, 0x8, 0x80 ;  /* 0x000000000080781c */ /* 0x000fe20000f2e170 */
[----:B------:R-:W-:Y:S01]  /*1630*/  ULEA UR7, UR61, UR7, 0x18 ;  /* 0x000000073d077291 */ /* 0x000fe2000f8ec0ff */
[----:B------:R-:W-:Y:S01]  /*1640*/  CS2R R10, SRZ ;  /* 0x00000000000a7805 */ /* 0x000fe2000001ff00 */
[----:B------:R-:W-:Y:S01]  /*1650*/  IMAD.MOV.U32 R9, RZ, RZ, RZ ;  /* 0x000000ffff097224 */ /* 0x000fe200078e00ff */
[----:B------:R-:W2:Y:S01]  /*1660*/  LDCU UR41, c[0x0][0x370] ;  /* 0x00006e00ff2977ac */ /* 0x000ea20008000800 */
[----:B------:R-:W-:Y:S01]  /*1670*/  IMAD.MOV.U32 R8, RZ, RZ, 0x1 ;  /* 0x00000001ff087424 */ /* 0x000fe200078e00ff */
[----:B------:R-:W3:Y:S01]  /*1680*/  LDCU.64 UR26, c[0x0][0x348] ;  /* 0x00006900ff1a77ac */ /* 0x000ee20008000a00 */
[----:B-1----:R-:W-:-:S02]  /*1690*/  UIADD3 UR5, UPT, UPT, UR6, 0x7f, URZ ;  /* 0x0000007f06057890 */ /* 0x002fc4000fffe0ff */
[----:B------:R-:W-:Y:S02]  /*16a0*/  USHF.R.U32.HI UR47, URZ, 0x7, UR28 ;  /* 0x00000007ff2f7899 */ /* 0x000fe4000801161c */
[----:B------:R-:W-:Y:S02]  /*16b0*/  USHF.R.S32.HI UR4, URZ, 0x1f, UR5 ;  /* 0x0000001fff047899 */ /* 0x000fe40008011405 */
[----:B------:R-:W-:Y:S02]  /*16c0*/  UIADD3 UR48, UPT, UPT, UR6, 0xfe, URZ ;  /* 0x000000fe06307890 */ /* 0x000fe4000fffe0ff */
[----:B------:R-:W-:Y:S01]  /*16d0*/  ULEA.HI UR4, UR4, UR5, URZ, 0x7 ;  /* 0x0000000504047291 */ /* 0x000fe2000f8f38ff */
[----:B------:R-:W1:Y:S03]  /*16e0*/  LDCU UR39, c[0x0][0x374] ;  /* 0x00006e80ff2777ac */ /* 0x000e660008000800 */
[----:B------:R-:W-:-:S02]  /*16f0*/  USHF.R.S32.HI UR43, URZ, 0x7, UR4 ;  /* 0x00000007ff2b7899 */ /* 0x000fc40008011404 */
[----:B------:R-:W-:Y:S02]  /*1700*/  UIADD3 UR4, UPT, UPT, UR6, -0x1, URZ ;  /* 0xffffffff06047890 */ /* 0x000fe4000fffe0ff */
[----:B------:R-:W-:Y:S02]  /*1710*/  UISETP.LT.U32.AND UP0, UPT, UR43, 0x4, UPT ;  /* 0x000000042b00788c */ /* 0x000fe4000bf01070 */
[----:B------:R-:W-:Y:S02]  /*1720*/  UISETP.GE.U32.AND UP2, UPT, UR4, -0xff, UPT ;  /* 0xffffff010400788c */ /* 0x000fe4000bf46070 */
[----:B------:R-:W-:Y:S02]  /*1730*/  USEL UR42, UR43, 0x4, UP0 ;  /* 0x000000042b2a7887 */ /* 0x000fe40008000000 */
[----:B------:R-:W-:Y:S02]  /*1740*/  USEL UR24, UR34, 0x2, UP1 ;  /* 0x0000000222187887 */ /* 0x000fe40008800000 */
[----:B------:R-:W-:-:S02]  /*1750*/  UIADD3 UR21, UPT, UPT, UR42, -0x1, URZ ;  /* 0xffffffff2a157890 */ /* 0x000fc4000fffe0ff */
[----:B------:R-:W-:Y:S02]  /*1760*/  UIADD3 UR29, UPT, UPT, UR7, 0x4400, UR28 ;  /* 0x00004400071d7890 */ /* 0x000fe4000fffe01c */
[----:B------:R-:W-:Y:S02]  /*1770*/  UIADD3 UR44, UPT, UPT, UR43, -UR42, URZ ;  /* 0x8000002a2b2c7290 */ /* 0x000fe4000fffe0ff */
[----:B------:R-:W-:Y:S01]  /*1780*/  @UP2 UIADD3 UR21, UPT, UPT, UR42, URZ, URZ ;  /* 0x000000ff2a152290 */ /* 0x000fe2000fffe0ff */
[----:B------:R-:W-:-:S03]  /*1790*/  UMOV UR5, URZ ;  /* 0x000000ff00057c82 */ /* 0x000fc60008000000 */
[----:B-123--:R-:W-:-:S12]  /*17a0*/  UIADD3 UR21, UPT, UPT, UR21, 0x1, URZ ;  /* 0x0000000115157890 */ /* 0x00efd8000fffe0ff */
.L_x_42:
[----:B------:R-:W-:-:S09]  /*17b0*/  UISETP.NE.AND UP0, UPT, UR61, URZ, UPT ;  /* 0x000000ff3d00728c */ /* 0x000fd2000bf05270 */
[----:B------:R-:W-:Y:S05]  /*17c0*/  BRA.U UP0, `(.L_x_23) ;  /* 0x0000000100287547 */ /* 0x000fea000b800000 */
[----:B------:R-:W-:Y:S02]  /*17d0*/  LEA R0, R9, UR7, 0x3 ;  /* 0x0000000709007c11 */ /* 0x000fe4000f8e18ff */
[----:B------:R-:W-:-:S04]  /*17e0*/  SHF.L.U32 R2, R8, 0x1f, RZ ;  /* 0x0000001f08027819 */ /* 0x000fc800000006ff */
[----:B------:R-:W1:Y:S02]  /*17f0*/  SYNCS.PHASECHK.TRANS64.TRYWAIT P0, [R0+URZ+0xd0], R2 ;  /* 0x0000d002000075a7 */ /* 0x000e6400080011ff */
[----:B-1----:R-:W-:Y:S05]  /*1800*/  @!P0 BRA `(.L_x_24) ;  /* 0x0000005400cc8947 */ /* 0x002fea0003800000 */
.L_x_102:
[----:B------:R-:W-:Y:S01]  /*1810*/  VIADD R9, R9, 0x1 ;  /* 0x0000000109097836 */ /* 0x000fe20000000000 */
[----:B------:R1:W-:Y:S04]  /*1820*/  SYNCS.ARRIVE.TRANS64.A1T0 RZ, [R0+URZ+0xc0], RZ ;  /* 0x0000c0ff00ff79a7 */ /* 0x0003e800081000ff */
[----:B------:R-:W-:-:S04]  /*1830*/  ISETP.NE.AND P0, PT, R9, 0x2, PT ;  /* 0x000000020900780c */ /* 0x000fc80003f05270 */
[----:B------:R-:W-:Y:S02]  /*1840*/  SEL R9, R9, RZ, P0 ;  /* 0x000000ff09097207 */ /* 0x000fe40000000000 */
[----:B-1----:R-:W-:-:S04]  /*1850*/  SEL R0, RZ, 0x1, P0 ;  /* 0x00000001ff007807 */ /* 0x002fc80000000000 */
[----:B------:R-:W-:-:S07]  /*1860*/  LOP3.LUT R8, R8, R0, RZ, 0x3c, !PT ;  /* 0x0000000008087212 */ /* 0x000fce00078e3cff */
.L_x_23:
[----:B------:R-:W-:Y:S01]  /*1870*/  ULEA UR4, UR5, UR7, 0x3 ;  /* 0x0000000705047291 */ /* 0x000fe2000f8e18ff */
[----:B------:R-:W-:Y:S01]  /*1880*/  SHF.L.U32 R0, R12, 0x1f, RZ ;  /* 0x0000001f0c007819 */ /* 0x000fe200000006ff */
[----:B------:R-:W-:Y:S02]  /*1890*/  UISETP.GE.U32.AND UP0, UPT, UR48, 0xff, UPT ;  /* 0x000000ff3000788c */ /* 0x000fe4000bf06070 */
[----:B------:R-:W-:Y:S02]  /*18a0*/  USHF.L.U32 UR11, UR45, 0x6, URZ ;  /* 0x000000062d0b7899 */ /* 0x000fe400080006ff */
[----:B------:R-:W-:Y:S01]  /*18b0*/  ULEA UR35, UR46, UR47, 0x7 ;  /* 0x0000002f2e237291 */ /* 0x000fe2000f8e38ff */
[----:B------:R-:W-:Y:S02]  /*18c0*/  UMOV UR13, URZ ;  /* 0x000000ff000d7c82 */ /* 0x000fe40008000000 */
[----:B------:R1:W2:Y:S02]  /*18d0*/  SYNCS.PHASECHK.TRANS64.TRYWAIT P0, [UR4+0x20], R0 ;  /* 0x00002000ff0075a7 */ /* 0x0002a40008001104 */
[----:B------:R-:W-:Y:S07]  /*18e0*/  BRA.U !UP0, `(.L_x_25) ;  /* 0x0000000108bc7547 */ /* 0x000fee000b800000 */
[----:B------:R-:W-:Y:S01]  /*18f0*/  UMOV UR6, URZ ;  /* 0x000000ff00067c82 */ /* 0x000fe20008000000 */
[----:B------:R-:W-:-:S05]  /*1900*/  UMOV UR4, UR5 ;  /* 0x0000000500047c82 */ /* 0x000fca0008000000 */
.L_x_31:
[----:B------:R-:W-:Y:S01]  /*1910*/  ULEA UR33, UR4, UR7, 0x3 ;  /* 0x0000000704217291 */ /* 0x000fe2000f8e18ff */
[----:B--2---:R-:W-:Y:S01]  /*1920*/  @!P3 MOV R2, 0x6000 ;  /* 0x000060000002b802 */ /* 0x004fe20000000f00 */
[----:B--2-4-:R-:W-:Y:S10]  /*1930*/  @P0 BRA `(.L_x_26) ;  /* 0x00000000000c0947 */ /* 0x014ff40003800000 */
[----:B------:R-:W-:-:S04]  /*1940*/  SHF.L.U32 R3, R12, 0x1f, RZ ;  /* 0x0000001f0c037819 */ /* 0x000fc800000006ff */
[----:B------:R-:W2:Y:S02]  /*1950*/  SYNCS.PHASECHK.TRANS64.TRYWAIT P0, [UR33+0x20], R3 ;  /* 0x00002003ff0075a7 */ /* 0x000ea40008001121 */
[----:B--2---:R-:W-:Y:S05]  /*1960*/  @!P0 BRA `(.L_x_27) ;  /* 0x0000005400888947 */ /* 0x004fea0003800000 */
.L_x_26:
[----:B------:R2:W-:Y:S01]  /*1970*/  @!P3 SYNCS.ARRIVE.TRANS64 RZ, [UR33], R2 ;  /* 0x00000002ffffb9a7 */ /* 0x0005e20008000021 */
[----:B------:R-:W-:-:S04]  /*1980*/  ULOP3.LUT UR5, UR24, 0x2, URZ, 0xfc, !UPT ;  /* 0x0000000218057892 */ /* 0x000fc8000f8efcff */
[----:B------:R-:W-:-:S09]  /*1990*/  UISETP.NE.AND UP0, UPT, UR5, 0x2, UPT ;  /* 0x000000020500788c */ /* 0x000fd2000bf05270 */
[----:B------:R-:W-:Y:S05]  /*19a0*/  BRA.U UP0, `(.L_x_28) ;  /* 0x0000000100047547 */ /* 0x000fea000b800000 */
[----:B------:R-:W-:Y:S05]  /*19b0*/  BPT.TRAP 0x1 ;  /* 0x000000040000795c */ /* 0x000fea0000300000 */
.L_x_28:
[----:B------:R-:W-:Y:S04]  /*19c0*/  BSSY.RECONVERGENT B0, `(.L_x_29) ;  /* 0x0000003000007945 */ /* 0x000fe80003800200 */
[----:B------:R-:W-:Y:S05]  /*19d0*/  @P2 BRA `(.L_x_30) ;  /* 0x0000000000042947 */ /* 0x000fea0003800000 */
[----:B------:R-:W-:Y:S05]  /*19e0*/  BPT.TRAP 0x1 ;  /* 0x000000040000795c */ /* 0x000fea0000300000 */
.L_x_30:
[----:B------:R-:W-:Y:S05]  /*19f0*/  BSYNC.RECONVERGENT B0 ;  /* 0x0000000000007941 */ /* 0x000fea0003800200 */
.L_x_29:
[----:B------:R-:W-:Y:S02]  /*1a00*/  UIADD3 UR5, UPT, UPT, UR4, 0x1, URZ ;  /* 0x0000000104057890 */ /* 0x000fe4000fffe0ff */
[----:B------:R-:W-:Y:S02]  /*1a10*/  ULEA UR32, UR4, UR28, 0xe ;  /* 0x0000001c04207291 */ /* 0x000fe4000f8e70ff */
[----:B------:R-:W-:Y:S02]  /*1a20*/  UISETP.NE.AND UP0, UPT, UR5, 0x4, UPT ;  /* 0x000000040500788c */ /* 0x000fe4000bf05270 */
[----:B------:R-:W-:Y:S02]  /*1a30*/  UIADD3 UR16, UP1, UPT, UR26, 0x80, URZ ;  /* 0x000000801a107890 */ /* 0x000fe4000ff3e0ff */
[----:B------:R-:W-:Y:S02]  /*1a40*/  USEL UR9, URZ, 0x1, UP0 ;  /* 0x00000001ff097887 */ /* 0x000fe40008000000 */
[----:B------:R-:W-:-:S02]  /*1a50*/  USEL UR5, UR5, URZ, UP0 ;  /* 0x000000ff05057287 */ /* 0x000fc40008000000 */
[----:B------:R-:W-:Y:S02]  /*1a60*/  UIADD3 UR14, UP0, UPT, UR26, 0x180, URZ ;  /* 0x000001801a0e7890 */ /* 0x000fe4000ff1e0ff */
[----:B------:R-:W-:Y:S01]  /*1a70*/  ULEA UR8, UR5, UR7, 0x3 ;  /* 0x0000000705087291 */ /* 0x000fe2000f8e18ff */
[----:B------:R-:W-:Y:S01]  /*1a80*/  LOP3.LUT R12, R12, UR9, RZ, 0x3c, !PT ;  /* 0x000000090c0c7c12 */ /* 0x000fe2000f8e3cff */
[----:B------:R-:W-:Y:S02]  /*1a90*/  USHF.L.U32 UR34, UR6, 0x7, URZ ;  /* 0x0000000706227899 */ /* 0x000fe400080006ff */
[----:B------:R-:W-:Y:S01]  /*1aa0*/  UIADD3.X UR17, UPT, UPT, URZ, UR27, URZ, UP1, !UPT ;  /* 0x0000001bff117290 */ /* 0x000fe20008ffe4ff */
[----:B-1----:R-:W-:Y:S01]  /*1ab0*/  SHF.L.U32 R0, R12, 0x1f, RZ ;  /* 0x0000001f0c007819 */ /* 0x002fe200000006ff */
[----:B------:R-:W-:Y:S02]  /*1ac0*/  UIADD3 UR32, UPT, UPT, UR7, 0x4400, UR32 ;  /* 0x0000440007207890 */ /* 0x000fe4000fffe020 */
[----:B------:R-:W-:Y:S01]  /*1ad0*/  UIADD3.X UR15, UPT, UPT, URZ, UR27, URZ, UP0, !UPT ;  /* 0x0000001bff0f7290 */ /* 0x000fe200087fe4ff */
[----:B------:R3:W4:Y:S01]  /*1ae0*/  SYNCS.PHASECHK.TRANS64.TRYWAIT P0, [UR8+0x20], R0 ;  /* 0x00002000ff0075a7 */ /* 0x0007220008001108 */
[----:B------:R-:W-:Y:S01]  /*1af0*/  ULEA UR8, UR4, UR7, 0xd ;  /* 0x0000000704087291 */ /* 0x000fe2000f8e68ff */
[----:B------:R-:W-:Y:S01]  /*1b00*/  UMOV UR13, 0x30000 ;  /* 0x00030000000d7882 */ /* 0x000fe20000000000 */
[----:B------:R-:W-:-:S02]  /*1b10*/  UMOV UR18, 0x0 ;  /* 0x0000000000127882 */ /* 0x000fc40000000000 */
[----:B------:R-:W-:Y:S01]  /*1b20*/  UIADD3 UR8, UPT, UPT, UR8, 0x14400, URZ ;  /* 0x0001440008087890 */ /* 0x000fe2000fffe0ff */
[----:B------:R-:W-:Y:S01]  /*1b30*/  UMOV UR19, 0x10000000 ;  /* 0x1000000000137882 */ /* 0x000fe20000000000 */
[----:B------:R-:W-:Y:S01]  /*1b40*/  UMOV UR12, UR36 ;  /* 0x00000024000c7c82 */ /* 0x000fe20008000000 */
[----:B------:R-:W-:Y:S01]  /*1b50*/  UMOV UR9, UR33 ;  /* 0x0000002100097c82 */ /* 0x000fe20008000000 */
[----:B------:R-:W-:Y:S01]  /*1b60*/  UMOV UR10, UR34 ;  /* 0x00000022000a7c82 */ /* 0x000fe20008000000 */
[----:B------:R1:W-:Y:S01]  /*1b70*/  UTMALDG.3D.MULTICAST [UR32], [UR16], UR13, desc[UR18] ;  /* 0x00001220100073b4 */ /* 0x0003e2000801180d */
[----:B------:R-:W-:Y:S01]  /*1b80*/  UIADD3 UR6, UPT, UPT, UR6, 0x1, URZ ;  /* 0x0000000106067890 */ /* 0x000fe2000fffe0ff */
[----:B------:R-:W-:-:S03]  /*1b90*/  UMOV UR4, UR5 ;  /* 0x0000000500047c82 */ /* 0x000fc60008000000 */
[----:B------:R-:W-:Y:S01]  /*1ba0*/  UISETP.NE.AND UP0, UPT, UR6, UR21, UPT ;  /* 0x000000150600728c */ /* 0x000fe2000bf05270 */
[----:B------:R3:W-:Y:S01]  /*1bb0*/  UTMALDG.3D [UR8], [UR14], desc[UR18] ;  /* 0x000012080e0075b4 */ /* 0x0007e20008011000 */
[----:B-1----:R-:W-:-:S07]  /*1bc0*/  UMOV UR13, UR21 ;  /* 0x00000015000d7c82 */ /* 0x002fce0008000000 */
[----:B---3--:R-:W-:Y:S05]  /*1bd0*/  BRA.U UP0, `(.L_x_31) ;  /* 0xfffffffd004c7547 */ /* 0x008fea000b83ffff */
.L_x_25:
[----:B------:R-:W-:Y:S01]  /*1be0*/  ULEA UR4, UR5, UR7, 0x3 ;  /* 0x0000000705047291 */ /* 0x000fe2000f8e18ff */
[----:B-1----:R-:W-:Y:S01]  /*1bf0*/  SHF.L.U32 R0, R12, 0x1f, RZ ;  /* 0x0000001f0c007819 */ /* 0x002fe200000006ff */
[----:B------:R-:W-:Y:S01]  /*1c00*/  @!P1 SYNCS.ARRIVE.TRANS64.A1T0 RZ, [UR7+0x58], RZ ;  /* 0x000058ffffff99a7 */ /* 0x000fe20008100007 */
[----:B------:R-:W-:-:S06]  /*1c10*/  UISETP.GT.AND UP0, UPT, UR43, UR42, UPT ;  /* 0x0000002a2b00728c */ /* 0x000fcc000bf04270 */
[----:B--2-4-:R1:W2:Y:S03]  /*1c20*/  SYNCS.PHASECHK.TRANS64.TRYWAIT P0, [UR4+0x20], R0 ;  /* 0x00002000ff0075a7 */ /* 0x0142a60008001104 */
[----:B------:R-:W-:Y:S05]  /*1c30*/  BRA.U !UP0, `(.L_x_32) ;  /* 0x0000000108bc7547 */ /* 0x000fea000b800000 */
[----:B------:R-:W-:Y:S01]  /*1c40*/  UIADD3 UR25, UPT, UPT, UR44, UR13, URZ ;  /* 0x0000000d2c197290 */ /* 0x000fe2000fffe0ff */
[----:B------:R-:W-:-:S11]  /*1c50*/  UMOV UR4, UR5 ;  /* 0x0000000500047c82 */ /* 0x000fd60008000000 */
.L_x_38:
[----:B------:R-:W-:Y:S01]  /*1c60*/  ULEA UR17, UR4, UR7, 0x3 ;  /* 0x0000000704117291 */ /* 0x000fe2000f8e18ff */
[----:B--2---:R-:W-:Y:S01]  /*1c70*/  @!P3 MOV R2, 0x6000 ;  /* 0x000060000002b802 */ /* 0x004fe20000000f00 */
[----:B--2-4-:R-:W-:Y:S10]  /*1c80*/  @P0 BRA `(.L_x_33) ;  /* 0x00000000000c0947 */ /* 0x014ff40003800000 */
[----:B------:R-:W-:-:S04]  /*1c90*/  SHF.L.U32 R3, R12, 0x1f, RZ ;  /* 0x0000001f0c037819 */ /* 0x000fc800000006ff */
[----:B------:R-:W2:Y:S02]  /*1ca0*/  SYNCS.PHASECHK.TRANS64.TRYWAIT P0, [UR17+0x20], R3 ;  /* 0x00002003ff0075a7 */ /* 0x000ea40008001111 */
[----:B--2---:R-:W-:Y:S05]  /*1cb0*/  @!P0 BRA `(.L_x_34) ;  /* 0x0000005000cc8947 */ /* 0x004fea0003800000 */
.L_x_33:
[----:B------:R2:W-:Y:S01]  /*1cc0*/  @!P3 SYNCS.ARRIVE.TRANS64 RZ, [UR17], R2 ;  /* 0x00000002ffffb9a7 */ /* 0x0005e20008000011 */
[----:B------:R-:W-:-:S04]  /*1cd0*/  ULOP3.LUT UR5, UR24, 0x2, URZ, 0xfc, !UPT ;  /* 0x0000000218057892 */ /* 0x000fc8000f8efcff */
[----:B------:R-:W-:-:S09]  /*1ce0*/  UISETP.NE.AND UP0, UPT, UR5, 0x2, UPT ;  /* 0x000000020500788c */ /* 0x000fd2000bf05270 */
[----:B------:R-:W-:Y:S05]  /*1cf0*/  BRA.U UP0, `(.L_x_35) ;  /* 0x0000000100047547 */ /* 0x000fea000b800000 */
[----:B------:R-:W-:Y:S05]  /*1d00*/  BPT.TRAP 0x1 ;  /* 0x000000040000795c */ /* 0x000fea0000300000 */
.L_x_35:
[----:B------:R-:W-:Y:S04]  /*1d10*/  BSSY.RECONVERGENT B0, `(.L_x_36) ;  /* 0x0000003000007945 */ /* 0x000fe80003800200 */
[----:B------:R-:W-:Y:S05]  /*1d20*/  @P2 BRA `(.L_x_37) ;  /* 0x0000000000042947 */ /* 0x000fea0003800000 */
[----:B------:R-:W-:Y:S05]  /*1d30*/  BPT.TRAP 0x1 ;  /* 0x000000040000795c */ /* 0x000fea0000300000 */
.L_x_37:
[----:B------:R-:W-:Y:S05]  /*1d40*/  BSYNC.RECONVERGENT B0 ;  /* 0x0000000000007941 */ /* 0x000fea0003800200 */
.L_x_36:
[----:B------:R-:W-:Y:S02]  /*1d50*/  UIADD3 UR5, UPT, UPT, UR4, 0x1, URZ ;  /* 0x0000000104057890 */ /* 0x000fe4000fffe0ff */
[----:B------:R-:W-:Y:S02]  /*1d60*/  UIADD3 UR14, UP1, UPT, UR26, 0x80, URZ ;  /* 0x000000801a0e7890 */ /* 0x000fe4000ff3e0ff */
[----:B------:R-:W-:Y:S02]  /*1d70*/  UISETP.NE.AND UP0, UPT, UR5, 0x4, UPT ;  /* 0x000000040500788c */ /* 0x000fe4000bf05270 */
[----:B------:R-:W-:Y:S02]  /*1d80*/  USHF.L.U32 UR18, UR13, 0x7, URZ ;  /* 0x000000070d127899 */ /* 0x000fe400080006ff */
[----:B------:R-:W-:Y:S02]  /*1d90*/  USEL UR8, URZ, 0x1, UP0 ;  /* 0x00000001ff087887 */ /* 0x000fe40008000000 */
[----:B------:R-:W-:-:S02]  /*1da0*/  USEL UR5, UR5, URZ, UP0 ;  /* 0x000000ff05057287 */ /* 0x000fc40008000000 */
[----:B------:R-:W-:Y:S02]  /*1db0*/  UIADD3 UR22, UP0, UPT, UR26, 0x180, URZ ;  /* 0x000001801a167890 */ /* 0x000fe4000ff1e0ff */
[----:B------:R-:W-:Y:S01]  /*1dc0*/  LOP3.LUT R12, R12, UR8, RZ, 0x3c, !PT ;  /* 0x000000080c0c7c12 */ /* 0x000fe2000f8e3cff */
[----:B------:R-:W-:Y:S02]  /*1dd0*/  ULEA UR6, UR5, UR7, 0x3 ;  /* 0x0000000705067291 */ /* 0x000fe4000f8e18ff */
[----:B------:R-:W-:Y:S01]  /*1de0*/  ULEA UR8, UR4, UR7, 0xd ;  /* 0x0000000704087291 */ /* 0x000fe2000f8e68ff */
[----:B-1----:R-:W-:Y:S01]  /*1df0*/  SHF.L.U32 R0, R12, 0x1f, RZ ;  /* 0x0000001f0c007819 */ /* 0x002fe200000006ff */
[----:B------:R-:W-:Y:S02]  /*1e00*/  ULEA UR16, UR4, UR29, 0xe ;  /* 0x0000001d04107291 */ /* 0x000fe4000f8e70ff */
[----:B------:R-:W-:Y:S02]  /*1e10*/  UIADD3.X UR15, UPT, UPT, URZ, UR27, URZ, UP1, !UPT ;  /* 0x0000001bff0f7290 */ /* 0x000fe40008ffe4ff */
[----:B------:R-:W-:Y:S01]  /*1e20*/  UIADD3 UR8, UPT, UPT, UR8, 0x14400, URZ ;  /* 0x0001440008087890 */ /* 0x000fe2000fffe0ff */
[----:B------:R3:W4:Y:S01]  /*1e30*/  SYNCS.PHASECHK.TRANS64.TRYWAIT P0, [UR6+0x20], R0 ;  /* 0x00002000ff0075a7 */ /* 0x0007220008001106 */
[----:B------:R-:W-:Y:S01]  /*1e40*/  UIADD3.X UR23, UPT, UPT, URZ, UR27, URZ, UP0, !UPT ;  /* 0x0000001bff177290 */ /* 0x000fe200087fe4ff */
[----:B------:R-:W-:Y:S01]  /*1e50*/  UMOV UR6, 0x30000 ;  /* 0x0003000000067882 */ /* 0x000fe20000000000 */
[----:B------:R-:W-:Y:S01]  /*1e60*/  UMOV UR30, 0x0 ;  /* 0x00000000001e7882 */ /* 0x000fe20000000000 */
[----:B------:R-:W-:Y:S01]  /*1e70*/  UMOV UR31, 0x10000000 ;  /* 0x10000000001f7882 */ /* 0x000fe20000000000 */
[----:B------:R-:W-:Y:S01]  /*1e80*/  UMOV UR19, UR35 ;  /* 0x0000002300137c82 */ /* 0x000fe20008000000 */
[----:B------:R-:W-:Y:S01]  /*1e90*/  UMOV UR20, UR36 ;  /* 0x0000002400147c82 */ /* 0x000fe20008000000 */
[----:B------:R-:W-:Y:S01]  /*1ea0*/  UMOV UR12, UR36 ;  /* 0x00000024000c7c82 */ /* 0x000fe20008000000 */
[----:B------:R-:W-:Y:S01]  /*1eb0*/  UMOV UR9, UR17 ;  /* 0x0000001100097c82 */ /* 0x000fe20008000000 */
[----:B------:R-:W-:Y:S01]  /*1ec0*/  UMOV UR10, UR18 ;  /* 0x00000012000a7c82 */ /* 0x000fe20008000000 */
[----:B------:R3:W-:Y:S01]  /*1ed0*/  UTMALDG.3D.MULTICAST [UR16], [UR14], UR6, desc[UR30] ;  /* 0x00001e100e0073b4 */ /* 0x0007e20008011806 */
[----:B------:R-:W-:Y:S01]  /*1ee0*/  UIADD3 UR13, UPT, UPT, UR13, 0x1, URZ ;  /* 0x000000010d0d7890 */ /* 0x000fe2000fffe0ff */
[----:B------:R-:W-:-:S03]  /*1ef0*/  UMOV UR4, UR5 ;  /* 0x0000000500047c82 */ /* 0x000fc60008000000 */
[----:B------:R-:W-:Y:S01]  /*1f00*/  UISETP.NE.AND UP0, UPT, UR13, UR25, UPT ;  /* 0x000000190d00728c */ /* 0x000fe2000bf05270 */
[----:B------:R3:W-:Y:S08]  /*1f10*/  UTMALDG.3D [UR8], [UR22], desc[UR30] ;  /* 0x00001e08160075b4 */ /* 0x0007f00008011000 */
[----:B---3--:R-:W-:Y:S05]  /*1f20*/  BRA.U UP0, `(.L_x_38) ;  /* 0xfffffffd004c7547 */ /* 0x008fea000b83ffff */
.L_x_32:
[C---:B------:R-:W-:Y:S01]  /*1f30*/  LEA R3, R11.reuse, UR7, 0x3 ;  /* 0x000000070b037c11 */ /* 0x040fe2000f8e18ff */
[----:B------:R-:W-:Y:S01]  /*1f40*/  NOP ;  /* 0x0000000000007918 */ /* 0x000fe20000000000 */
[----:B-1----:R-:W-:Y:S02]  /*1f50*/  SHF.L.U32 R0, R10, 0x1f, RZ ;  /* 0x0000001f0a007819 */ /* 0x002fe400000006ff */
[----:B------:R-:W-:Y:S02]  /*1f60*/  LEA R4, R11, UR7, 0x4 ;  /* 0x000000070b047c11 */ /* 0x000fe4000f8e20ff */
[----:B--2-4-:R-:W1:Y:S02]  /*1f70*/  SYNCS.PHASECHK.TRANS64.TRYWAIT P0, [R3+URZ+0x60], R0 ;  /* 0x00006000030075a7 */ /* 0x014e6400080011ff */
[----:B-1----:R-:W-:Y:S05]  /*1f80*/  @!P0 BRA `(.L_x_39) ;  /* 0x0000005000308947 */ /* 0x002fea0003800000 */
.L_x_105:
[----:B------:R-:W2:Y:S01]  /*1f90*/  LDS.128 R4, [R4+0xf0] ;  /* 0x0000f00004047984 */ /* 0x000ea20000000c00 */
[----:B------:R-:W-:Y:S01]  /*1fa0*/  UISETP.GE.AND UP0, UPT, UR40, 0x1, UPT ;  /* 0x000000012800788c */ /* 0x000fe2000bf06270 */
[----:B------:R-:W-:Y:S01]  /*1fb0*/  @!PT LDS RZ, [RZ] ;  /* 0x00000000fffff984 */ /* 0x000fe20000000800 */
[----:B------:R-:W-:Y:S01]  /*1fc0*/  @!PT LDS RZ, [RZ] ;  /* 0x00000000fffff984 */ /* 0x000fe20000000800 */
[----:B------:R-:W-:Y:S01]  /*1fd0*/  @!PT LDS RZ, [RZ] ;  /* 0x00000000fffff984 */ /* 0x000fe20000000800 */
[----:B------:R-:W-:Y:S01]  /*1fe0*/  @!PT LDS RZ, [RZ] ;  /* 0x00000000fffff984 */ /* 0x000fe20000000800 */
[----:B------:R3:W-:Y:S06]  /*1ff0*/  MEMBAR.ALL.CTA ;  /* 0x0000000000007992 */ /* 0x0007ec0000008000 */
[----:B---3--:R-:W3:Y:S01]  /*2000*/  FENCE.VIEW.ASYNC.S ;  /* 0x00000000000073c6 */ /* 0x008ee20000000000 */
[----:B--2---:R-:W-:-:S13]  /*2010*/  LOP3.LUT P0, RZ, R6, 0x1, RZ, 0xc0, !PT ;  /* 0x0000000106ff7812 */ /* 0x004fda000780c0ff */
[----:B---3--:R-:W-:Y:S01]  /*2020*/  VOTEU.ANY UP1, P0 ;  /* 0x0000000000ff7886 */ /* 0x008fe20000020100 */
[----:B------:R-:W-:-:S13]  /*2030*/  PLOP3.LUT P0, PT, PT, PT, UP1, 0x80, 0x8 ;  /* 0x000000000008781c */ /* 0x000fda0003f0f018 */
[----:B-1----:R-:W-:Y:S02]  /*2040*/  @P0 LOP3.LUT R0, R5, 0xffff, RZ, 0xc0, !PT ;  /* 0x0000ffff05000812 */ /* 0x002fe400078ec0ff */
[----:B------:R-:W-:Y:S02]  /*2050*/  @P0 MOV R2, R4 ;  /* 0x0000000400020202 */ /* 0x000fe40000000f00 */
[----:B------:R-:W-:Y:S01]  /*2060*/  @P0 R2UR UR6, R0 ;  /* 0x00000000000602ca */ /* 0x000fe200000e0000 */
[----:B------:R-:W-:Y:S01]  /*2070*/  VIADD R0, R3, 0x70 ;  /* 0x0000007003007836 */ /* 0x000fe20000000000 */
[----:B------:R-:W-:Y:S02]  /*2080*/  @P0 SHF.R.U32.HI R4, RZ, 0x10, R5 ;  /* 0x00000010ff040819 */ /* 0x000fe40000011605 */
[----:B------:R-:W-:Y:S02]  /*2090*/  @P0 R2UR UR8, R2 ;  /* 0x00000000020802ca */ /* 0x000fe400000e0000 */
[----:B------:R-:W-:-:S02]  /*20a0*/  PRMT R0, RZ, 0x654, R0 ;  /* 0x00000654ff007816 */ /* 0x000fc40000000000 */
[----:B------:R-:W-:Y:S02]  /*20b0*/  @P0 R2UR UR4, R4 ;  /* 0x00000000040402ca */ /* 0x000fe400000e0000 */
[----:B------:R1:W-:Y:S03]  /*20c0*/  SYNCS.ARRIVE.TRANS64.RED.A1T0 RZ, [R0+URZ], RZ ;  /* 0x000000ff00ff79a7 */ /* 0x0003e600081004ff */
[----:B------:R-:W-:-:S04]  /*20d0*/  @UP1 UMOV UR37, UR6 ;  /* 0x0000000600251c82 */ /* 0x000fc80008000000 */
[----:B------:R-:W-:-:S04]  /*20e0*/  @UP1 UMOV UR38, UR8 ;  /* 0x0000000800261c82 */ /* 0x000fc80008000000 */
[----:B------:R-:W-:Y:S01]  /*20f0*/  @UP1 UMOV UR36, UR4 ;  /* 0x0000000400241c82 */ /* 0x000fe20008000000 */
[----:B------:R-:W-:Y:S05]  /*2100*/  BRA.U !UP0, `(.L_x_40) ;  /* 0x0000000108d47547 */ /* 0x000fea000b800000 */
[----:B------:R-:W2:Y:S01]  /*2110*/  LDCU.128 UR12, c[0x0][0xb10] ;  /* 0x00016200ff0c77ac */ /* 0x000ea20008000c00 */
[----:B------:R-:W3:Y:S01]  /*2120*/  LDCU UR25, c[0x0][0xb20] ;  /* 0x00016400ff1977ac */ /* 0x000ee20008000800 */
[----:B------:R-:W4:Y:S01]  /*2130*/  LDCU UR20, c[0x0][0xb0c] ;  /* 0x00016180ff1477ac */ /* 0x000f220008000800 */
[----:B------:R-:W1:Y:S01]  /*2140*/  LDCU.64 UR10, c[0x0][0xb28] ;  /* 0x00016500ff0a77ac */ /* 0x000e620008000a00 */
[----:B------:R-:W-:Y:S02]  /*2150*/  UISETP.NE.AND UP3, UPT, UR40, 0x1, UPT ;  /* 0x000000012800788c */ /* 0x000fe4000bf65270 */
[----:B--2---:R-:W-:Y:S02]  /*2160*/  UIMAD.WIDE.U32 UR16, UR39, UR15, URZ ;  /* 0x0000000f271072a5 */ /* 0x004fe4000f8e00ff */
[----:B------:R-:W-:Y:S02]  /*2170*/  UIMAD.WIDE.U32 UR8, UR41, UR12, URZ ;  /* 0x0000000c290872a5 */ /* 0x000fe4000f8e00ff */
[----:B------:R-:W-:-:S02]  /*2180*/  UISETP.NE.AND UP0, UPT, UR14, 0x1, UPT ;  /* 0x000000010e00788c */ /* 0x000fc4000bf05270 */
[----:B------:R-:W-:Y:S01]  /*2190*/  UIMAD.WIDE.U32 UR22, UR37, UR15, URZ ;  /* 0x0000000f251672a5 */ /* 0x000fe2000f8e00ff */
[----:B------:R-:W-:Y:S02]  /*21a0*/  UMOV UR16, UR17 ;  /* 0x0000001100107c82 */ /* 0x000fe40008000000 */
[----:B------:R-:W-:Y:S01]  /*21b0*/  UMOV UR8, UR9 ;  /* 0x0000000900087c82 */ /* 0x000fe20008000000 */
[----:B---3--:R-:W-:Y:S02]  /*21c0*/  USHF.R.U32.HI UR16, URZ, UR25, UR16 ;  /* 0x00000019ff107299 */ /* 0x008fe40008011610 */
[----:B----4-:R-:W-:Y:S02]  /*21d0*/  UISETP.NE.AND UP2, UPT, UR20, 0x1, UPT ;  /* 0x000000011400788c */ /* 0x010fe4000bf45270 */
[----:B------:R-:W-:Y:S02]  /*21e0*/  USHF.R.U32.HI UR8, URZ, UR13, UR8 ;  /* 0x0000000dff087299 */ /* 0x000fe40008011608 */
[----:B------:R-:W-:-:S02]  /*21f0*/  USEL UR6, UR39, UR16, !UP0 ;  /* 0x0000001027067287 */ /* 0x000fc4000c000000 */
[----:B------:R-:W-:Y:S02]  /*2200*/  USEL UR8, UR41, UR8, !UP2 ;  /* 0x0000000829087287 */ /* 0x000fe4000d000000 */
[----:B-1----:R-:W-:Y:S01]  /*2210*/  UIMAD.WIDE.U32 UR16, UR6, UR10, URZ ;  /* 0x0000000a061072a5 */ /* 0x002fe2000f8e00ff */
[----:B------:R-:W-:Y:S01]  /*2220*/  UMOV UR4, UR23 ;  /* 0x0000001700047c82 */ /* 0x000fe20008000000 */
[----:B------:R-:W-:Y:S02]  /*2230*/  UIMAD.WIDE.U32 UR18, UR38, UR12, URZ ;  /* 0x0000000c261272a5 */ /* 0x000fe4000f8e00ff */
[----:B------:R-:W-:-:S03]  /*2240*/  UIMAD.WIDE.U32 UR22, UR8, UR10, URZ ;  /* 0x0000000a081672a5 */ /* 0x000fc6000f8e00ff */
[----:B------:R-:W-:Y:S01]  /*2250*/  UMOV UR16, UR17 ;  /* 0x0000001100107c82 */ /* 0x000fe20008000000 */
[----:B------:R-:W-:Y:S02]  /*2260*/  USHF.R.U32.HI UR4, URZ, UR25, UR4 ;  /* 0x00000019ff047299 */ /* 0x000fe40008011604 */
[----:B------:R-:W-:Y:S01]  /*2270*/  @UP3 USHF.R.U32.HI UR6, URZ, UR11, UR16 ;  /* 0x0000000bff063299 */ /* 0x000fe20008011610 */
[----:B------:R-:W-:Y:S01]  /*2280*/  UMOV UR18, UR19 ;  /* 0x0000001300127c82 */ /* 0x000fe20008000000 */
[----:B------:R-:W-:Y:S01]  /*2290*/  UMOV UR22, UR23 ;  /* 0x0000001700167c82 */ /* 0x000fe20008000000 */
[----:B------:R-:W-:Y:S02]  /*22a0*/  USHF.R.U32.HI UR13, URZ, UR13, UR18 ;  /* 0x0000000dff0d7299 */ /* 0x000fe40008011612 */
[----:B------:R-:W-:Y:S02]  /*22b0*/  USEL UR4, UR37, UR4, !UP0 ;  /* 0x0000000425047287 */ /* 0x000fe4000c000000 */
[----:B------:R-:W-:-:S02]  /*22c0*/  @UP3 USHF.R.U32.HI UR8, URZ, UR11, UR22 ;  /* 0x0000000bff083299 */ /* 0x000fc40008011616 */
[----:B------:R-:W-:Y:S02]  /*22d0*/  UIMAD UR9, UR40, UR6, URZ ;  /* 0x00000006280972a4 */ /* 0x000fe4000f8e02ff */
[----:B------:R-:W-:Y:S02]  /*22e0*/  USEL UR6, UR38, UR13, !UP2 ;  /* 0x0000000d26067287 */ /* 0x000fe4000d000000 */
[----:B------:R-:W-:Y:S02]  /*22f0*/  UIMAD UR12, UR40, UR8, URZ ;  /* 0x00000008280c72a4 */ /* 0x000fe4000f8e02ff */
[----:B------:R-:W-:Y:S02]  /*2300*/  UISETP.GE.AND UP0, UPT, UR4, UR9, UPT ;  /* 0x000000090400728c */ /* 0x000fe4000bf06270 */
[----:B------:R-:W-:Y:S02]  /*2310*/  UIMAD.WIDE.U32 UR16, UR4, UR10, URZ ;  /* 0x0000000a041072a5 */ /* 0x000fe4000f8e00ff */
[----:B------:R-:W-:-:S02]  /*2320*/  UISETP.GE.OR UP0, UPT, UR6, UR12, UP0 ;  /* 0x0000000c0600728c */ /* 0x000fc40008706670 */
        /* <DEDUP_REMOVED lines=19> */
.L_x_40:
[----:B------:R-:W2:Y:S02]  /*2460*/  LDCU UR4, c[0x0][0xb30] ;  /* 0x00016600ff0477ac */ /* 0x000ea40008000800 */
[----:B--2---:R-:W-:-:S09]  /*2470*/  UISETP.NE.AND UP0, UPT, UR4, 0x1, UPT ;  /* 0x000000010400788c */ /* 0x004fd2000bf05270 */
[----:B------:R-:W-:Y:S05]  /*2480*/  BRA.U UP0, `(.L_x_41) ;  /* 0x0000000100447547 */ /* 0x000fea000b800000 */
[----:B------:R-:W2:Y:S01]  /*2490*/  LDCU.128 UR12, c[0x0][0xb10] ;  /* 0x00016200ff0c77ac */ /* 0x000ea20008000c00 */
[----:B------:R-:W3:Y:S01]  /*24a0*/  LDCU UR16, c[0x0][0xb0c] ;  /* 0x00016180ff1077ac */ /* 0x000ee20008000800 */
[----:B------:R-:W4:Y:S01]  /*24b0*/  LDCU UR17, c[0x0][0xb20] ;  /* 0x00016400ff1177ac */ /* 0x000f220008000800 */
[----:B--2---:R-:W-:Y:S02]  /*24c0*/  UIMAD.WIDE.U32 UR10, UR38, UR12, URZ ;  /* 0x0000000c260a72a5 */ /* 0x004fe4000f8e00ff */
[----:B------:R-:W-:Y:S02]  /*24d0*/  UIMAD.WIDE.U32 UR8, UR37, UR15, URZ ;  /* 0x0000000f250872a5 */ /* 0x000fe4000f8e00ff */
[----:B---3--:R-:W-:Y:S02]  /*24e0*/  UISETP.NE.AND UP2, UPT, UR16, 0x1, UPT ;  /* 0x000000011000788c */ /* 0x008fe4000bf45270 */
[----:B------:R-:W-:Y:S01]  /*24f0*/  UISETP.NE.AND UP0, UPT, UR14, 0x1, UPT ;  /* 0x000000010e00788c */ /* 0x000fe2000bf05270 */
[----:B------:R-:W-:-:S02]  /*2500*/  UMOV UR6, UR11 ;  /* 0x0000000b00067c82 */ /* 0x000fc40008000000 */
[----:B------:R-:W-:Y:S01]  /*2510*/  UMOV UR4, UR9 ;  /* 0x0000000900047c82 */ /* 0x000fe20008000000 */
[----:B------:R-:W-:Y:S02]  /*2520*/  USHF.R.U32.HI UR6, URZ, UR13, UR6 ;  /* 0x0000000dff067299 */ /* 0x000fe40008011606 */
[----:B----4-:R-:W-:Y:S02]  /*2530*/  USHF.R.U32.HI UR4, URZ, UR17, UR4 ;  /* 0x00000011ff047299 */ /* 0x010fe40008011604 */
[----:B------:R-:W-:Y:S02]  /*2540*/  USEL UR6, UR38, UR6, !UP2 ;  /* 0x0000000626067287 */ /* 0x000fe4000d000000 */
[----:B------:R-:W-:-:S04]  /*2550*/  USEL UR4, UR37, UR4, !UP0 ;  /* 0x0000000425047287 */ /* 0x000fc8000c000000 */
[----:B------:R-:W-:Y:S02]  /*2560*/  UIADD3 UR8, UPT, UPT, UR6, -UR4, URZ ;  /* 0x8000000406087290 */ /* 0x000fe4000fffe0ff */
[----:B------:R-:W-:Y:S02]  /*2570*/  UIADD3 UR4, UPT, UPT, -UR6, UR4, URZ ;  /* 0x0000000406047290 */ /* 0x000fe4000fffe1ff */
[----:B------:R-:W-:Y:S02]  /*2580*/  UIMAD UR37, UR8, UR14, UR37 ;  /* 0x0000000e082572a4 */ /* 0x000fe4000f8e0225 */
[----:B------:R-:W-:-:S12]  /*2590*/  UIMAD UR38, UR4, UR16, UR38 ;  /* 0x00000010042672a4 */ /* 0x000fd8000f8e0226 */
.L_x_41:
[----:B------:R-:W-:Y:S01]  /*25a0*/  VIADD R11, R11, 0x1 ;  /* 0x000000010b0b7836 */ /* 0x000fe20000000000 */
[----:B------:R-:W-:Y:S01]  /*25b0*/  PLOP3.LUT P1, PT, PT, PT, PT, 0x80, 0x8 ;  /* 0x000000000008781c */ /* 0x000fe20003f2f070 */
[----:B------:R-:W-:Y:S02]  /*25c0*/  UIADD3 UR46, UPT, UPT, UR38, UR58, URZ ;  /* 0x0000003a262e7290 */ /* 0x000fe4000fffe0ff */
[----:B------:R-:W-:Y:S01]  /*25d0*/  UIADD3 UR45, UPT, UPT, UR37, UR55, URZ ;  /* 0x00000037252d7290 */ /* 0x000fe2000fffe0ff */
[----:B------:R-:W-:-:S04]  /*25e0*/  ISETP.NE.AND P0, PT, R11, 0x2, PT ;  /* 0x000000020b00780c */ /* 0x000fc80003f05270 */
[----:B-1----:R-:W-:Y:S02]  /*25f0*/  SEL R0, RZ, 0x1, P0 ;  /* 0x00000001ff007807 */ /* 0x002fe40000000000 */
[----:B------:R-:W-:Y:S02]  /*2600*/  SEL R11, R11, RZ, P0 ;  /* 0x000000ff0b0b7207 */ /* 0x000fe40000000000 */
[----:B------:R-:W-:Y:S01]  /*2610*/  LOP3.LUT R10, R10, R0, RZ, 0x3c, !PT ;  /* 0x000000000a0a7212 */ /* 0x000fe200078e3cff */
[----:B------:R-:W-:Y:S06]  /*2620*/  BRA.U UP1, `(.L_x_42) ;  /* 0xfffffff101607547 */ /* 0x000fec000b83ffff */
[----:B------:R-:W-:Y:S01]  /*2630*/  UIADD3 UR7, UPT, UPT, UR7, 0x20, URZ ;  /* 0x0000002007077890 */ /* 0x000fe2000fffe0ff */
[----:B------:R-:W-:-:S03]  /*2640*/  SHF.L.U32 R2, R12, 0x1f, RZ ;  /* 0x0000001f0c027819 */ /* 0x000fc600000006ff */
[----:B------:R-:W-:-:S09]  /*2650*/  ULEA UR4, UR5, UR7, 0x3 ;  /* 0x0000000705047291 */ /* 0x000fd2000f8e18ff */
[----:B------:R-:W1:Y:S02]  /*2660*/  SYNCS.PHASECHK.TRANS64.TRYWAIT P0, [UR4], R2 ;  /* 0x00000002ff0075a7 */ /* 0x000e640008001104 */
[----:B-1----:R-:W-:Y:S05]  /*2670*/  @!P0 BRA `(.L_x_43) ;  /* 0x0000004800888947 */ /* 0x002fea0003800000 */
.L_x_107:
[----:B------:R-:W-:-:S04]  /*2680*/  UIADD3 UR4, UPT, UPT, UR5, 0x1, URZ ;  /* 0x0000000105047890 */ /* 0x000fc8000fffe0ff */
[----:B------:R-:W-:-:S04]  /*2690*/  UISETP.NE.AND UP0, UPT, UR4, 0x4, UPT ;  /* 0x000000040400788c */ /* 0x000fc8000bf05270 */
[----:B------:R-:W-:Y:S02]  /*26a0*/  USEL UR6, URZ, 0x1, UP0 ;  /* 0x00000001ff067887 */ /* 0x000fe40008000000 */
[----:B------:R-:W-:-:S04]  /*26b0*/  USEL UR4, UR4, URZ, UP0 ;  /* 0x000000ff04047287 */ /* 0x000fc80008000000 */
[----:B------:R-:W-:Y:S01]  /*26c0*/  ULEA UR5, UR4, UR7, 0x3 ;  /* 0x0000000704057291 */ /* 0x000fe2000f8e18ff */
[----:B-1----:R-:W-:-:S04]  /*26d0*/  LOP3.LUT R2, R12, UR6, RZ, 0x3c, !PT ;  /* 0x000000060c027c12 */ /* 0x002fc8000f8e3cff */
[----:B------:R-:W-:-:S04]  /*26e0*/  SHF.L.U32 R3, R2, 0x1f, RZ ;  /* 0x0000001f02037819 */ /* 0x000fc800000006ff */
[----:B------:R-:W1:Y:S02]  /*26f0*/  SYNCS.PHASECHK.TRANS64.TRYWAIT P0, [UR5], R3 ;  /* 0x00000003ff0075a7 */ /* 0x000e640008001105 */
[----:B-1----:R-:W-:Y:S05]  /*2700*/  @!P0 BRA `(.L_x_44) ;  /* 0x00000048007c8947 */ /* 0x002fea0003800000 */
.L_x_109:
[----:B------:R-:W-:-:S04]  /*2710*/  UIADD3 UR4, UPT, UPT, UR4, 0x1, URZ ;  /* 0x0000000104047890 */ /* 0x000fc8000fffe0ff */
[----:B------:R-:W-:-:S04]  /*2720*/  UISETP.NE.AND UP0, UPT, UR4, 0x4, UPT ;  /* 0x000000040400788c */ /* 0x000fc8000bf05270 */
[----:B------:R-:W-:Y:S02]  /*2730*/  USEL UR6, URZ, 0x1, UP0 ;  /* 0x00000001ff067887 */ /* 0x000fe40008000000 */
[----:B------:R-:W-:-:S04]  /*2740*/  USEL UR4, UR4, URZ, UP0 ;  /* 0x000000ff04047287 */ /* 0x000fc80008000000 */
[----:B------:R-:W-:Y:S01]  /*2750*/  ULEA UR5, UR4, UR7, 0x3 ;  /* 0x0000000704057291 */ /* 0x000fe2000f8e18ff */
[----:B------:R-:W-:-:S04]  /*2760*/  LOP3.LUT R2, R2, UR6, RZ, 0x3c, !PT ;  /* 0x0000000602027c12 */ /* 0x000fc8000f8e3cff */
[----:B-1----:R-:W-:-:S04]  /*2770*/  SHF.L.U32 R3, R2, 0x1f, RZ ;  /* 0x0000001f02037819 */ /* 0x002fc800000006ff */
[----:B------:R-:W1:Y:S02]  /*2780*/  SYNCS.PHASECHK.TRANS64.TRYWAIT P0, [UR5], R3 ;  /* 0x00000003ff0075a7 */ /* 0x000e640008001105 */
[----:B-1----:R-:W-:Y:S05]  /*2790*/  @!P0 BRA `(.L_x_45) ;  /* 0x0000004800708947 */ /* 0x002fea0003800000 */
.L_x_111:
[----:B------:R-:W-:-:S04]  /*27a0*/  UIADD3 UR4, UPT, UPT, UR4, 0x1, URZ ;  /* 0x0000000104047890 */ /* 0x000fc8000fffe0ff */
[----:B------:R-:W-:-:S04]  /*27b0*/  UISETP.NE.AND UP0, UPT, UR4, 0x4, UPT ;  /* 0x000000040400788c */ /* 0x000fc8000bf05270 */
[----:B------:R-:W-:Y:S02]  /*27c0*/  USEL UR5, URZ, 0x1, UP0 ;  /* 0x00000001ff057887 */ /* 0x000fe40008000000 */
[----:B------:R-:W-:-:S04]  /*27d0*/  USEL UR4, UR4, URZ, UP0 ;  /* 0x000000ff04047287 */ /* 0x000fc80008000000 */
[----:B------:R-:W-:Y:S01]  /*27e0*/  ULEA UR4, UR4, UR7, 0x3 ;  /* 0x0000000704047291 */ /* 0x000fe2000f8e18ff */
[----:B------:R-:W-:-:S04]  /*27f0*/  LOP3.LUT R2, R2, UR5, RZ, 0x3c, !PT ;  /* 0x0000000502027c12 */ /* 0x000fc8000f8e3cff */
[----:B------:R-:W-:Y:S01]  /*2800*/  SHF.L.U32 R2, R2, 0x1f, RZ ;  /* 0x0000001f02027819 */ /* 0x000fe200000006ff */
[----:B-1----:R-:W-:-:S07]  /*2810*/  IMAD.U32 R0, RZ, RZ, UR4 ;  /* 0x00000004ff007e24 */ /* 0x002fce000f8e00ff */
.L_x_46:
[----:B-1----:R1:W2:Y:S02]  /*2820*/  SYNCS.PHASECHK.TRANS64.TRYWAIT P0, [R0+URZ], R2 ;  /* 0x00000002000075a7 */ /* 0x0022a400080011ff */
[----:B--2---:R-:W-:Y:S05]  /*2830*/  @!P0 NANOSLEEP.SYNCS 0x989680 ;  /* 0x009896800000895d */ /* 0x004fea0003900000 */
[----:B------:R-:W2:Y:S02]  /*2840*/  @!P0 SYNCS.PHASECHK.TRANS64 P0, [R0+URZ], R2 ;  /* 0x00000002000085a7 */ /* 0x000ea400080010ff */
[----:B--2---:R-:W-:Y:S05]  /*2850*/  @P0 EXIT ;  /* 0x000000000000094d */ /* 0x004fea0003800000 */
[----:B------:R-:W-:Y:S05]  /*2860*/  BRA `(.L_x_46) ;  /* 0xfffffffc00ec7947 */ /* 0x000fea000383ffff */
.L_x_22:
[----:B------:R-:W-:-:S04]  /*2870*/  UISETP.NE.AND UP0, UPT, UR61, URZ, UPT ;  /* 0x000000ff3d00728c */ /* 0x000fc8000bf05270 */
[----:B------:R-:W-:-:S09]  /*2880*/  UISETP.NE.OR UP0, UPT, UR22, 0x1, UP0 ;  /* 0x000000011600788c */ /* 0x000fd20008705670 */
[----:B------:R-:W-:Y:S05]  /*2890*/  BRA.U UP0, `(.L_x_47) ;  /* 0x0000000500487547 */ /* 0x000fea000b800000 */
[----:B------:R-:W-:Y:S01]  /*28a0*/  ISETP.GE.U32.AND P2, PT, R0, 0x2, PT ;  /* 0x000000020000780c */ /* 0x000fe20003f46070 */
[----:B------:R-:W-:Y:S01]  /*28b0*/  IMAD.MOV.U32 R12, RZ, RZ, 0x1 ;  /* 0x00000001ff0c7424 */ /* 0x000fe200078e00ff */
[----:B------:R-:W-:Y:S02]  /*28c0*/  CS2R R10, SRZ ;  /* 0x00000000000a7805 */ /* 0x000fe4000001ff00 */
[----:B------:R-:W-:Y:S01]  /*28d0*/  CS2R R8, SRZ ;  /* 0x0000000000087805 */ /* 0x000fe2000001ff00 */
[----:B------:R-:W-:Y:S01]  /*28e0*/  UMOV UR4, 0x400 ;  /* 0x0000040000047882 */ /* 0x000fe20000000000 */
[----:B------:R-:W-:Y:S01]  /*28f0*/  UMOV UR5, URZ ;  /* 0x000000ff00057c82 */ /* 0x000fe20008000000 */
[----:B------:R-:W-:-:S12]  /*2900*/  ULEA UR6, UR61, UR4, 0x18 ;  /* 0x000000043d067291 */ /* 0x000fd8000f8ec0ff */
.L_x_51:
[----:B------:R-:W-:Y:S02]  /*2910*/  LEA R2, R8, UR6, 0x3 ;  /* 0x0000000608027c11 */ /* 0x000fe4000f8e18ff */
[----:B------:R-:W-:-:S03]  /*2920*/  SHF.L.U32 R4, R9, 0x1f, RZ ;  /* 0x0000001f09047819 */ /* 0x000fc600000006ff */
[----:B------:R-:W-:Y:S01]  /*2930*/  VIADD R5, R2, 0xd0 ;  /* 0x000000d002057836 */ /* 0x000fe20000000000 */
[----:B------:R-:W1:Y:S02]  /*2940*/  SYNCS.PHASECHK.TRANS64.TRYWAIT P0, [R2+URZ+0xc0], R4 ;  /* 0x0000c004020075a7 */ /* 0x000e6400080011ff */
[----:B-1----:R-:W-:Y:S05]  /*2950*/  @!P0 BRA `(.L_x_48) ;  /* 0x0000004800188947 */ /* 0x002fea0003800000 */
.L_x_112:
[----:B------:R-:W-:Y:S01]  /*2960*/  ULEA UR4, UR5, UR6, 0x3 ;  /* 0x0000000605047291 */ /* 0x000fe2000f8e18ff */
[----:B-1----:R-:W-:Y:S01]  /*2970*/  PRMT R2, RZ, 0x654, R5 ;  /* 0x00000654ff027816 */ /* 0x002fe20000000005 */
[----:B------:R-:W-:Y:S01]  /*2980*/  @!P2 IMAD.MOV.U32 R4, RZ, RZ, 0x10 ;  /* 0x00000010ff04a424 */ /* 0x000fe200078e00ff */
[----:B------:R-:W-:Y:S01]  /*2990*/  SHF.L.U32 R5, R12, 0x1f, RZ ;  /* 0x0000001f0c057819 */ /* 0x000fe200000006ff */
[----:B------:R-:W-:Y:S01]  /*29a0*/  UIADD3 UR7, UPT, UPT, UR4, 0x60, URZ ;  /* 0x0000006004077890 */ /* 0x000fe2000fffe0ff */
[----:B------:R1:W-:Y:S05]  /*29b0*/  SYNCS.ARRIVE.TRANS64.RED.A1T0 RZ, [R2+URZ], RZ ;  /* 0x000000ff02ff79a7 */ /* 0x0003ea00081004ff */
[----:B------:R-:W-:Y:S01]  /*29c0*/  IMAD.U32 R6, RZ, RZ, UR7 ;  /* 0x00000007ff067e24 */ /* 0x000fe2000f8e00ff */
[----:B------:R-:W2:Y:S04]  /*29d0*/  SYNCS.PHASECHK.TRANS64.TRYWAIT P0, [UR4+0x70], R5 ;  /* 0x00007005ff0075a7 */ /* 0x000ea80008001104 */
[----:B------:R-:W-:Y:S01]  /*29e0*/  PRMT R6, R0, 0x654, R6 ;  /* 0x0000065400067816 */ /* 0x000fe20000000006 */
[----:B-12---:R-:W-:Y:S06]  /*29f0*/  @!P0 BRA `(.L_x_49) ;  /* 0x0000004800048947 */ /* 0x006fec0003800000 */
.L_x_114:
[----:B------:R-:W-:Y:S01]  /*2a00*/  ULEA UR8, UR5, UR6, 0x4 ;  /* 0x0000000605087291 */ /* 0x000fe2000f8e20ff */
[----:B------:R-:W-:Y:S01]  /*2a10*/  SEL R3, R6, R3, !P2 ;  /* 0x0000000306037207 */ /* 0x000fe20005000000 */
[----:B------:R-:W-:Y:S01]  /*2a20*/  UIADD3 UR9, UPT, UPT, UR4, 0x60, URZ ;  /* 0x0000006004097890 */ /* 0x000fe2000fffe0ff */
[----:B-1----:R-:W-:Y:S01]  /*2a30*/  LEA R2, R11, UR6, 0x3 ;  /* 0x000000060b027c11 */ /* 0x002fe2000f8e18ff */
[----:B------:R-:W-:Y:S01]  /*2a40*/  UIADD3 UR8, UPT, UPT, UR8, 0xf0, URZ ;  /* 0x000000f008087890 */ /* 0x000fe2000fffe0ff */
[----:B------:R1:W-:Y:S01]  /*2a50*/  @!P2 SYNCS.ARRIVE.TRANS64.RED RZ, [R3+URZ], R4 ;  /* 0x0000000403ffa9a7 */ /* 0x0003e200080004ff */
[----:B------:R-:W-:Y:S01]  /*2a60*/  UIADD3 UR4, UPT, UPT, UR5, 0x1, URZ ;  /* 0x0000000105047890 */ /* 0x000fe2000fffe0ff */
[----:B------:R-:W-:-:S03]  /*2a70*/  VIADD R8, R8, 0x1 ;  /* 0x0000000108087836 */ /* 0x000fc60000000000 */
[----:B------:R-:W-:Y:S02]  /*2a80*/  UISETP.NE.AND UP0, UPT, UR4, 0x2, UPT ;  /* 0x000000020400788c */ /* 0x000fe4000bf05270 */
[----:B------:R-:W-:Y:S01]  /*2a90*/  ISETP.NE.AND P0, PT, R8, 0x2, PT ;  /* 0x000000020800780c */ /* 0x000fe20003f05270 */
[----:B------:R-:W-:Y:S06]  /*2aa0*/  UGETNEXTWORKID.BROADCAST [UR8], [UR9] ;  /* 0x00000000080073ca */ /* 0x000fec0008000100 */
[----:B------:R-:W-:Y:S02]  /*2ab0*/  USEL UR7, URZ, 0x1, UP0 ;  /* 0x00000001ff077887 */ /* 0x000fe40008000000 */
[----:B------:R-:W-:-:S04]  /*2ac0*/  USEL UR5, UR4, URZ, UP0 ;  /* 0x000000ff04057287 */ /* 0x000fc80008000000 */
[----:B------:R-:W-:Y:S02]  /*2ad0*/  LOP3.LUT R12, R12, UR7, RZ, 0x3c, !PT ;  /* 0x000000070c0c7c12 */ /* 0x000fe4000f8e3cff */
[----:B-1----:R-:W-:-:S04]  /*2ae0*/  SHF.L.U32 R4, R10, 0x1f, RZ ;  /* 0x0000001f0a047819 */ /* 0x002fc800000006ff */
[----:B------:R-:W1:Y:S02]  /*2af0*/  SYNCS.PHASECHK.TRANS64.TRYWAIT P1, [R2+URZ+0x60], R4 ;  /* 0x00006004020075a7 */ /* 0x000e6400080211ff */
[----:B-1----:R-:W-:Y:S05]  /*2b00*/  @!P1 BRA `(.L_x_50) ;  /* 0x0000004400d89947 */ /* 0x002fea0003800000 */
.L_x_115:
[C---:B-1----:R-:W-:Y:S01]  /*2b10*/  LEA R4, R11.reuse, UR6, 0x4 ;  /* 0x000000060b047c11 */ /* 0x042fe2000f8e20ff */
[----:B------:R-:W-:Y:S01]  /*2b20*/  VIADD R2, R2, 0x70 ;  /* 0x0000007002027836 */ /* 0x000fe20000000000 */
[----:B------:R-:W-:Y:S01]  /*2b30*/  SEL R8, R8, RZ, P0 ;  /* 0x000000ff08087207 */ /* 0x000fe20000000000 */
[----:B------:R-:W-:-:S03]  /*2b40*/  VIADD R11, R11, 0x1 ;  /* 0x000000010b0b7836 */ /* 0x000fc60000000000 */
[----:B------:R-:W1:Y:S01]  /*2b50*/  LDS.128 R4, [R4+0xf0] ;  /* 0x0000f00004047984 */ /* 0x000e620000000c00 */
[----:B------:R-:W-:Y:S02]  /*2b60*/  PRMT R2, RZ, 0x654, R2 ;  /* 0x00000654ff027816 */ /* 0x000fe40000000002 */
[C---:B------:R-:W-:Y:S01]  /*2b70*/  ISETP.NE.AND P1, PT, R11.reuse, 0x2, PT ;  /* 0x000000020b00780c */ /* 0x040fe20003f25270 */
[----:B------:R-:W-:Y:S01]  /*2b80*/  @!PT LDS RZ, [RZ] ;  /* 0x00000000fffff984 */ /* 0x000fe20000000800 */
[----:B------:R-:W-:Y:S01]  /*2b90*/  @!PT LDS RZ, [RZ] ;  /* 0x00000000fffff984 */ /* 0x000fe20000000800 */
[----:B------:R-:W-:Y:S01]  /*2ba0*/  @!PT LDS RZ, [RZ] ;  /* 0x00000000fffff984 */ /* 0x000fe20000000800 */
[----:B------:R-:W-:Y:S01]  /*2bb0*/  @!PT LDS RZ, [RZ] ;  /* 0x00000000fffff984 */ /* 0x000fe20000000800 */
[----:B------:R2:W-:Y:S06]  /*2bc0*/  MEMBAR.ALL.CTA ;  /* 0x0000000000007992 */ /* 0x0005ec0000008000 */
[----:B--2---:R-:W2:Y:S01]  /*2bd0*/  FENCE.VIEW.ASYNC.S ;  /* 0x00000000000073c6 */ /* 0x004ea20000000000 */
[----:B------:R-:W-:Y:S01]  /*2be0*/  SEL R11, R11, RZ, P1 ;  /* 0x000000ff0b0b7207 */ /* 0x000fe20000800000 */
[----:B--2---:R2:W-:Y:S01]  /*2bf0*/  SYNCS.ARRIVE.TRANS64.RED.A1T0 RZ, [R2+URZ], RZ ;  /* 0x000000ff02ff79a7 */ /* 0x0045e200081004ff */
[----:B-1----:R-:W-:-:S02]  /*2c00*/  LOP3.LUT P3, RZ, R6, 0x1, RZ, 0xc0, !PT ;  /* 0x0000000106ff7812 */ /* 0x002fc4000786c0ff */
[----:B------:R-:W-:-:S04]  /*2c10*/  SEL R4, RZ, 0x1, P1 ;  /* 0x00000001ff047807 */ /* 0x000fc80000800000 */
[----:B------:R-:W-:Y:S02]  /*2c20*/  LOP3.LUT R10, R10, R4, RZ, 0x3c, !PT ;  /* 0x000000040a0a7212 */ /* 0x000fe400078e3cff */
[----:B--2---:R-:W-:-:S04]  /*2c30*/  SEL R2, RZ, 0x1, P0 ;  /* 0x00000001ff027807 */ /* 0x004fc80000000000 */
[----:B------:R-:W-:Y:S01]  /*2c40*/  LOP3.LUT R9, R9, R2, RZ, 0x3c, !PT ;  /* 0x0000000209097212 */ /* 0x000fe200078e3cff */
[----:B------:R-:W-:Y:S06]  /*2c50*/  @P3 BRA `(.L_x_51) ;  /* 0xfffffffc002c3947 */ /* 0x000fec000383ffff */
[----:B------:R-:W-:Y:S01]  /*2c60*/  ULEA UR4, UR5, UR6, 0x3 ;  /* 0x0000000605047291 */ /* 0x000fe2000f8e18ff */
[----:B------:R-:W-:-:S08]  /*2c70*/  SHF.L.U32 R2, R12, 0x1f, RZ ;  /* 0x0000001f0c027819 */ /* 0x000fd000000006ff */
[----:B------:R-:W1:Y:S02]  /*2c80*/  SYNCS.PHASECHK.TRANS64 P0, [UR4+0x70], R2 ;  /* 0x00007002ff0075a7 */ /* 0x000e640008001004 */
[----:B-1----:R-:W-:Y:S05]  /*2c90*/  @P0 BRA `(.L_x_52) ;  /* 0x0000000000080947 */ /* 0x002fea0003800000 */
[----:B------:R-:W1:Y:S02]  /*2ca0*/  SYNCS.PHASECHK.TRANS64.TRYWAIT P0, [UR4+0x70], R2 ;  /* 0x00007002ff0075a7 */ /* 0x000e640008001104 */
[----:B-1----:R-:W-:Y:S05]  /*2cb0*/  @!P0 BRA `(.L_x_53) ;  /* 0x0000004400808947 */ /* 0x002fea0003800000 */
.L_x_52:
[----:B------:R-:W-:-:S04]  /*2cc0*/  UIADD3 UR7, UPT, UPT, UR5, 0x1, URZ ;  /* 0x0000000105077890 */ /* 0x000fc8000fffe0ff */
[----:B------:R-:W-:-:S04]  /*2cd0*/  UISETP.NE.AND UP0, UPT, UR7, 0x2, UPT ;  /* 0x000000020700788c */ /* 0x000fc8000bf05270 */
[----:B------:R-:W-:Y:S02]  /*2ce0*/  USEL UR8, URZ, 0x1, UP0 ;  /* 0x00000001ff087887 */ /* 0x000fe40008000000 */
[----:B------:R-:W-:-:S04]  /*2cf0*/  USEL UR7, UR7, URZ, UP0 ;  /* 0x000000ff07077287 */ /* 0x000fc80008000000 */
[----:B------:R-:W-:Y:S01]  /*2d00*/  ULEA UR7, UR7, UR6, 0x3 ;  /* 0x0000000607077291 */ /* 0x000fe2000f8e18ff */
[----:B-1----:R-:W-:-:S04]  /*2d10*/  LOP3.LUT R2, R12, UR8, RZ, 0x3c, !PT ;  /* 0x000000080c027c12 */ /* 0x002fc8000f8e3cff */
[----:B------:R-:W-:-:S04]  /*2d20*/  SHF.L.U32 R0, R2, 0x1f, RZ ;  /* 0x0000001f02007819 */ /* 0x000fc800000006ff */
[----:B------:R-:W1:Y:S02]  /*2d30*/  SYNCS.PHASECHK.TRANS64 P0, [UR7+0x70], R0 ;  /* 0x00007000ff0075a7 */ /* 0x000e640008001007 */
[----:B-1----:R-:W-:Y:S05]  /*2d40*/  @P0 EXIT ;  /* 0x000000000000094d */ /* 0x002fea0003800000 */
[----:B------:R-:W-:Y:S02]  /*2d50*/  SHF.L.U32 R2, R2, 0x1f, RZ ;  /* 0x0000001f02027819 */ /* 0x000fe400000006ff */
[----:B------:R-:W-:-:S07]  /*2d60*/  MOV R0, UR7 ;  /* 0x0000000700007c02 */ /* 0x000fce0008000f00 */
.L_x_54:
[----:B-1----:R1:W2:Y:S02]  /*2d70*/  SYNCS.PHASECHK.TRANS64.TRYWAIT P0, [R0+URZ+0x70], R2 ;  /* 0x00007002000075a7 */ /* 0x0022a400080011ff */
[----:B--2---:R-:W-:Y:S05]  /*2d80*/  @!P0 NANOSLEEP.SYNCS 0x989680 ;  /* 0x009896800000895d */ /* 0x004fea0003900000 */
[----:B------:R-:W2:Y:S02]  /*2d90*/  @!P0 SYNCS.PHASECHK.TRANS64 P0, [R0+URZ+0x70], R2 ;  /* 0x00007002000085a7 */ /* 0x000ea400080010ff */
[----:B--2---:R-:W-:Y:S05]  /*2da0*/  @P0 EXIT ;  /* 0x000000000000094d */ /* 0x004fea0003800000 */
[----:B------:R-:W-:Y:S05]  /*2db0*/  BRA `(.L_x_54) ;  /* 0xfffffffc00ec7947 */ /* 0x000fea000383ffff */
.L_x_47:
[----:B------:R-:W-:Y:S05]  /*2dc0*/  BRA.U UP4, `(.L_x_55) ;  /* 0x0000000d04bc7547 */ /* 0x000fea000b800000 */
[----:B------:R-:W-:Y:S01]  /*2dd0*/  UMOV UR4, 0x40 ;  /* 0x0000004000047882 */ /* 0x000fe20000000000 */
[----:B------:R-:W-:Y:S01]  /*2de0*/  NOP ;  /* 0x0000000000007918 */ /* 0x000fe20000000000 */
[----:B------:R-:W-:Y:S01]  /*2df0*/  ULEA UR5, UR61, UR4, 0x18 ;  /* 0x000000043d057291 */ /* 0x000fe2000f8ec0ff */
[----:B------:R-:W-:Y:S02]  /*2e00*/  UMOV UR6, 0x400 ;  /* 0x0000040000067882 */ /* 0x000fe40000000000 */
[----:B------:R-:W-:-:S06]  /*2e10*/  ULEA UR6, UR61, UR6, 0x18 ;  /* 0x000000063d067291 */ /* 0x000fcc000f8ec0ff */
[----:B------:R-:W1:Y:S02]  /*2e20*/  LDS.U8 R0, [UR5+0x1c] ;  /* 0x00001c05ff007984 */ /* 0x000e640008000000 */
[----:B-1----:R-:W-:-:S13]  /*2e30*/  ISETP.NE.AND P0, PT, R0, RZ, PT ;  /* 0x000000ff0000720c */ /* 0x002fda0003f05270 */
[----:B------:R-:W-:Y:S05]  /*2e40*/  @P0 BRA `(.L_x_56) ;  /* 0x0000000000580947 */ /* 0x000fea0003800000 */
[----:B------:R-:W-:-:S13]  /*2e50*/  ELECT P0, URZ, PT ;  /* 0x0000000000ff782f */ /* 0x000fda0003800000 */
[----:B------:R-:W-:Y:S05]  /*2e60*/  @!P0 BRA `(.L_x_57) ;  /* 0x0000000000608947 */ /* 0x000fea0003800000 */
[----:B------:R-:W-:Y:S01]  /*2e70*/  UMOV UR4, 0x10 ;  /* 0x0000001000047882 */ /* 0x000fe20000000000 */
[----:B------:R-:W-:Y:S01]  /*2e80*/  HFMA2 R0, -RZ, RZ, 0, 5.9604644775390625e-08 ;  /* 0x00000001ff007431 */ /* 0x000fe200000001ff */
[----:B------:R-:W-:-:S03]  /*2e90*/  MOV R3, 0xffff ;  /* 0x0000ffff00037802 */ /* 0x000fc60000000f00 */
[----:B------:R-:W-:Y:S04]  /*2ea0*/  DEPBAR.LE SB1, 0x36 ;  /* 0x00009d800000791a */ /* 0x000fe80000000000 */
[----:B------:R-:W1:Y:S02]  /*2eb0*/  UTCATOMSWS.FIND_AND_SET.ALIGN UP0, UR4, UR4 ;  /* 0x00000004000475e3 */ /* 0x000e640008000800 */
[----:B-1----:R-:W-:Y:S01]  /*2ec0*/  MOV R4, UR4 ;  /* 0x0000000400047c02 */ /* 0x002fe20008000f00 */
[----:B------:R-:W-:Y:S06]  /*2ed0*/  BRA.U UP0, `(.L_x_58) ;  /* 0x0000000100187547 */ /* 0x000fec000b800000 */
.L_x_59:
[----:B------:R-:W-:Y:S05]  /*2ee0*/  NANOSLEEP 0x64 ;  /* 0x000000640000795d */ /* 0x000fea0003800000 */
[----:B------:R-:W-:-:S05]  /*2ef0*/  UMOV UR4, 0x10 ;  /* 0x0000001000047882 */ /* 0x000fca0000000000 */
[----:B------:R-:W-:Y:S04]  /*2f00*/  DEPBAR.LE SB1, 0x36 ;  /* 0x00009d800000791a */ /* 0x000fe80000000000 */
[----:B------:R-:W1:Y:S02]  /*2f10*/  UTCATOMSWS.FIND_AND_SET.ALIGN UP0, UR4, UR4 ;  /* 0x00000004000475e3 */ /* 0x000e640008000800 */
[----:B-1----:R-:W-:Y:S01]  /*2f20*/  MOV R4, UR4 ;  /* 0x0000000400047c02 */ /* 0x002fe20008000f00 */
[----:B------:R-:W-:Y:S05]  /*2f30*/  BRA.U !UP0, `(.L_x_59) ;  /* 0xfffffffd08e87547 */ /* 0x000fea000b83ffff */
.L_x_58:
[-C--:B------:R-:W-:Y:S02]  /*2f40*/  SHF.L.U32 R3, R3, R4.reuse, RZ ;  /* 0x0000000403037219 */ /* 0x080fe400000006ff */
[----:B------:R-:W-:Y:S01]  /*2f50*/  SHF.L.U32 R0, R0, R4, RZ ;  /* 0x0000000400007219 */ /* 0x000fe200000006ff */
[----:B------:R-:W-:Y:S02]  /*2f60*/  IMAD.SHL.U32 R4, R4, 0x20, RZ ;  /* 0x0000002004047824 */ /* 0x000fe400078e00ff */
[----:B------:R1:W-:Y:S04]  /*2f70*/  ATOMS.OR RZ, [UR5+0x14], R3 ;  /* 0x00001403ffff798c */ /* 0x0003e8000b000005 */
[----:B------:R1:W-:Y:S04]  /*2f80*/  ATOMS.OR RZ, [UR5+0x18], R0 ;  /* 0x00001800ffff798c */ /* 0x0003e8000b000005 */
[----:B------:R1:W-:Y:S01]  /*2f90*/  STS [UR6+0x110], R4 ;  /* 0x00011004ff007988 */ /* 0x0003e20008000806 */
[----:B------:R-:W-:Y:S05]  /*2fa0*/  BRA `(.L_x_57) ;  /* 0x0000000000107947 */ /* 0x000fea0003800000 */
.L_x_56:
[----:B------:R-:W-:Y:S02]  /*2fb0*/  MOV R0, 0xffffffff ;  /* 0xffffffff00007802 */ /* 0x000fe40000000f00 */
[----:B------:R-:W-:-:S03]  /*2fc0*/  MOV R4, 0x2ff0 ;  /* 0x00002ff000047802 */ /* 0x000fc60000000f00 */
[----:B------:R1:W-:Y:S04]  /*2fd0*/  STS [UR6+0x110], R0 ;  /* 0x00011000ff007988 */ /* 0x0003e80008000806 */
[----:B-1---5:R-:W-:Y:S05]  /*2fe0*/  CALL.REL.NOINC `($__internal_1_$__cuda_sm10x_tcgen05_guardrail_trap_phase_invalid_during_alloc) ;  /* 0x0000004800007944 */ /* 0x022fea0003c00000 */
.L_x_57:
[----:B------:R-:W-:Y:S05]  /*2ff0*/  WARPSYNC.ALL ;  /* 0x0000000000007948 */ /* 0x000fea0003800000 */
[----:B------:R-:W2:Y:S01]  /*3000*/  S2UR UR4, SR_CgaCtaId ;  /* 0x00000000000479c3 */ /* 0x000ea20000008800 */
[----:B------:R-:W-:Y:S01]  /*3010*/  UMOV UR26, 0x400 ;  /* 0x00000400001a7882 */ /* 0x000fe20000000000 */
[----:B------:R-:W-:-:S06]  /*3020*/  NOP ;  /* 0x0000000000007918 */ /* 0x000fcc0000000000 */
[----:B------:R-:W-:Y:S06]  /*3030*/  BAR.ARV 0x6, 0xa0 ;  /* 0x0182800000007b1d */ /* 0x000fec0000002000 */
[----:B------:R-:W3:Y:S01]  /*3040*/  LDCU UR5, c[0x0][0x38c] ;  /* 0x00007180ff0577ac */ /* 0x000ee20008000800 */
[----:B------:R-:W-:Y:S01]  /*3050*/  LOP3.LUT R2, R2, 0xffff, RZ, 0xc0, !PT ;  /* 0x0000ffff02027812 */ /* 0x000fe200078ec0ff */
[----:B------:R-:W-:Y:S01]  /*3060*/  IMAD.MOV.U32 R11, RZ, RZ, 0x1 ;  /* 0x00000001ff0b7424 */ /* 0x000fe200078e00ff */
[----:B------:R-:W-:Y:S01]  /*3070*/  CS2R R8, SRZ ;  /* 0x0000000000087805 */ /* 0x000fe2000001ff00 */
[----:B------:R-:W4:Y:S01]  /*3080*/  LDCU UR7, c[0x0][0x38c] ;  /* 0x00007180ff0777ac */ /* 0x000f220008000800 */
[----:B------:R-:W-:Y:S01]  /*3090*/  R2UR UR27, R2 ;  /* 0x00000000021b72ca */ /* 0x000fe200000e0000 */
[----:B------:R-:W-:Y:S01]  /*30a0*/  IMAD.MOV.U32 R10, RZ, RZ, RZ ;  /* 0x000000ffff0a7224 */ /* 0x000fe200078e00ff */
[----:B------:R-:W-:Y:S01]  /*30b0*/  UMOV UR31, URZ ;  /* 0x000000ff001f7c82 */ /* 0x000fe20008000000 */
[----:B------:R-:W-:Y:S01]  /*30c0*/  UMOV UR22, URZ ;  /* 0x000000ff00167c82 */ /* 0x000fe20008000000 */
[----:B--2---:R-:W-:Y:S01]  /*30d0*/  ULEA UR26, UR4, UR26, 0x18 ;  /* 0x0000001a041a7291 */ /* 0x004fe2000f8ec0ff */
[----:B------:R-:W-:Y:S01]  /*30e0*/  UMOV UR38, 0x0 ;  /* 0x0000000000267882 */ /* 0x000fe20000000000 */
[----:B------:R-:W-:-:S02]  /*30f0*/  UMOV UR39, 0x8100010 ;  /* 0x0810001000277882 */ /* 0x000fc40000000000 */
[----:B------:R-:W-:Y:S02]  /*3100*/  UIADD3 UR4, UPT, UPT, UR26, 0x4400, URZ ;  /* 0x000044001a047890 */ /* 0x000fe4000fffe0ff */
[----:B------:R-:W-:Y:S02]  /*3110*/  UIADD3 UR6, UPT, UPT, UR26, 0x14400, URZ ;  /* 0x000144001a067890 */ /* 0x000fe4000fffe0ff */
[----:B---3--:R-:W-:Y:S01]  /*3120*/  UIADD3 UR5, UPT, UPT, UR5, 0x7f, URZ ;  /* 0x0000007f05057890 */ /* 0x008fe2000fffe0ff */
[----:B-1----:R-:W1:Y:S01]  /*3130*/  LDS R0, [UR26+0x110] ;  /* 0x0001101aff007984 */ /* 0x002e620008000800 */
[----:B------:R-:W-:Y:S01]  /*3140*/  UMOV UR36, 0x0 ;  /* 0x0000000000247882 */ /* 0x000fe20000000000 */
[----:B------:R-:W-:Y:S01]  /*3150*/  UMOV UR37, 0x8100010 ;  /* 0x0810001000257882 */ /* 0x000fe20000000000 */
[----:B------:R-:W-:Y:S02]  /*3160*/  USHF.R.S32.HI UR40, URZ, 0x1f, UR5 ;  /* 0x0000001fff287899 */ /* 0x000fe40008011405 */
[----:B----4-:R-:W-:-:S02]  /*3170*/  UISETP.GE.AND UP4, UPT, UR7, 0x1, UPT ;  /* 0x000000010700788c */ /* 0x010fc4000bf86270 */
[----:B------:R-:W-:Y:S02]  /*3180*/  ULEA.HI UR40, UR40, UR5, URZ, 0x7 ;  /* 0x0000000528287291 */ /* 0x000fe4000f8f38ff */
[----:B------:R-:W-:Y:S02]  /*3190*/  USHF.R.U32.HI UR5, URZ, 0x4, UR4 ;  /* 0x00000004ff057899 */ /* 0x000fe40008011604 */
[----:B------:R-:W-:Y:S02]  /*31a0*/  USHF.R.S32.HI UR40, URZ, 0x7, UR40 ;  /* 0x00000007ff287899 */ /* 0x000fe40008011428 */
[----:B------:R-:W-:Y:S02]  /*31b0*/  USHF.R.U32.HI UR4, URZ, 0x4, UR6 ;  /* 0x00000004ff047899 */ /* 0x000fe40008011606 */
[----:B------:R-:W-:Y:S02]  /*31c0*/  UISETP.LT.AND UP0, UPT, UR40, 0x1, UPT ;  /* 0x000000012800788c */ /* 0x000fe4000bf01270 */
[----:B------:R-:W-:-:S02]  /*31d0*/  ULOP3.LUT UR5, UR5, 0x3fff, URZ, 0xc0, !UPT ;  /* 0x00003fff05057892 */ /* 0x000fc4000f8ec0ff */
[----:B------:R-:W-:Y:S02]  /*31e0*/  ULOP3.LUT UR4, UR4, 0x3fff, URZ, 0xc0, !UPT ;  /* 0x00003fff04047892 */ /* 0x000fe4000f8ec0ff */
[----:B------:R-:W-:Y:S02]  /*31f0*/  USEL UR41, UR40, 0x1, !UP0 ;  /* 0x0000000128297887 */ /* 0x000fe4000c000000 */
[----:B------:R-:W-:Y:S02]  /*3200*/  ULOP3.LUT UR28, UR5, 0x10000, URZ, 0xfc, !UPT ;  /* 0x00010000051c7892 */ /* 0x000fe4000f8efcff */
[----:B------:R-:W-:Y:S02]  /*3210*/  ULOP3.LUT UR29, UR4, 0x10000, URZ, 0xfc, !UPT ;  /* 0x00010000041d7892 */ /* 0x000fe4000f8efcff */
[----:B------:R-:W-:Y:S01]  /*3220*/  UIADD3 UR41, UPT, UPT, -UR41, URZ, URZ ;  /* 0x000000ff29297290 */ /* 0x000fe2000fffe1ff */
[----:B------:R-:W-:Y:S01]  /*3230*/  UMOV UR34, 0x0 ;  /* 0x0000000000227882 */ /* 0x000fe20000000000 */
[----:B------:R-:W-:Y:S01]  /*3240*/  UMOV UR35, 0x8100010 ;  /* 0x0810001000237882 */ /* 0x000fe20000000000 */
[----:B------:R-:W-:Y:S01]  /*3250*/  UMOV UR32, 0x0 ;  /* 0x0000000000207882 */ /* 0x000fe20000000000 */
[----:B------:R-:W-:Y:S01]  /*3260*/  UMOV UR33, 0x8100010 ;  /* 0x0810001000217882 */ /* 0x000fe20000000000 */
[----:B-1----:R-:W-:-:S15]  /*3270*/  R2UR UR42, R0 ;  /* 0x00000000002a72ca */ /* 0x002fde00000e0000 */
.L_x_66:
[----:B------:R-:W-:Y:S02]  /*3280*/  LEA R0, R10, UR26, 0x3 ;  /* 0x0000001a0a007c11 */ /* 0x000fe4000f8e18ff */
[----:B------:R-:W-:Y:S02]  /*3290*/  SHF.L.U32 R2, R9, 0x1f, RZ ;  /* 0x0000001f09027819 */ /* 0x000fe400000006ff */
[----:B------:R-:W-:Y:S01]  /*32a0*/  PLOP3.LUT P0, PT, PT, PT, UP4, 0x80, 0x8 ;  /* 0x000000000008781c */ /* 0x000fe20003f0f048 */
[----:B------:R-:W-:Y:S01]  /*32b0*/  VIADD R3, R0, 0x70 ;  /* 0x0000007000037836 */ /* 0x000fe20000000000 */
[----:B-1----:R-:W1:Y:S02]  /*32c0*/  SYNCS.PHASECHK.TRANS64.TRYWAIT P1, [R0+URZ+0x60], R2 ;  /* 0x00006002000075a7 */ /* 0x002e6400080211ff */
[----:B-1-3--:R-:W-:Y:S09]  /*32d0*/  @!P1 BRA `(.L_x_60) ;  /* 0x0000004000109947 */ /* 0x00aff20003800000 */
.L_x_117:
[----:B------:R-:W-:Y:S01]  /*32e0*/  LEA R4, R10, UR26, 0x4 ;  /* 0x0000001a0a047c11 */ /* 0x000fe2000f8e20ff */
[----:B------:R-:W-:Y:S01]  /*32f0*/  @UP4 ULEA UR4, UR22, UR26, 0x3 ;  /* 0x0000001a16044291 */ /* 0x000fe2000f8e18ff */
[----:B------:R-:W-:Y:S01]  /*3300*/  PLOP3.LUT P2, PT, PT, PT, PT, 0x80, 0x8 ;  /* 0x000000000008781c */ /* 0x000fe20003f4f070 */
[----:B------:R-:W-:Y:S01]  /*3310*/  ULEA UR30, UR31, UR26, 0x3 ;  /* 0x0000001a1f1e7291 */ /* 0x000fe2000f8e18ff */
[----:B------:R-:W-:Y:S01]  /*3320*/  PRMT R3, RZ, 0x654, R3 ;  /* 0x00000654ff037816 */ /* 0x000fe20000000003 */
[----:B------:R-:W-:Y:S01]  /*3330*/  ULEA UR11, UR31, UR42, 0x6 ;  /* 0x0000002a1f0b7291 */ /* 0x000fe2000f8e30ff */
[----:B------:R-:W2:Y:S01]  /*3340*/  LDS.128 R4, [R4+0xf0] ;  /* 0x0000f00004047984 */ /* 0x000ea20000000c00 */
[----:B-1----:R-:W-:Y:S02]  /*3350*/  @P0 SHF.L.U32 R2, R8, 0x1f, RZ ;  /* 0x0000001f08020819 */ /* 0x002fe400000006ff */
[----:B------:R-:W-:Y:S01]  /*3360*/  SHF.L.U32 R0, R11, 0x1f, RZ ;  /* 0x0000001f0b007819 */ /* 0x000fe200000006ff */
[----:B------:R-:W-:Y:S01]  /*3370*/  @!PT LDS RZ, [RZ] ;  /* 0x00000000fffff984 */ /* 0x000fe20000000800 */
[----:B------:R-:W-:Y:S01]  /*3380*/  @!PT LDS RZ, [RZ] ;  /* 0x00000000fffff984 */ /* 0x000fe20000000800 */
[----:B------:R-:W-:Y:S01]  /*3390*/  @!PT LDS RZ, [RZ] ;  /* 0x00000000fffff984 */ /* 0x000fe20000000800 */
[----:B------:R-:W-:Y:S01]  /*33a0*/  @!PT LDS RZ, [RZ] ;  /* 0x00000000fffff984 */ /* 0x000fe20000000800 */
[----:B------:R1:W-:Y:S06]  /*33b0*/  MEMBAR.ALL.CTA ;  /* 0x0000000000007992 */ /* 0x0003ec0000008000 */
[----:B-1----:R-:W1:Y:S02]  /*33c0*/  FENCE.VIEW.ASYNC.S ;  /* 0x00000000000073c6 */ /* 0x002e640000000000 */
[----:B-1----:R1:W-:Y:S01]  /*33d0*/  SYNCS.ARRIVE.TRANS64.RED.A1T0 RZ, [R3+URZ], RZ ;  /* 0x000000ff03ff79a7 */ /* 0x0023e200081004ff */
[----:B------:R1:W3:Y:S01]  /*33e0*/  @P0 SYNCS.PHASECHK.TRANS64.TRYWAIT P2, [UR4], R2 ;  /* 0x00000002ff0005a7 */ /* 0x0002e20008041104 */
[----:B--2---:R-:W-:Y:S01]  /*33f0*/  LOP3.LUT P1, RZ, R6, 0x1, RZ, 0xc0, !PT ;  /* 0x0000000106ff7812 */ /* 0x004fe2000782c0ff */
[----:B------:R-:W2:Y:S02]  /*3400*/  SYNCS.PHASECHK.TRANS64.TRYWAIT P0, [UR30+0xa0], R0 ;  /* 0x0000a000ff0075a7 */ /* 0x000ea4000800111e */
[----:B-123--:R-:W-:Y:S10]  /*3410*/  @!P0 BRA `(.L_x_61) ;  /* 0x0000003c00d48947 */ /* 0x00eff40003800000 */
.L_x_119:
[----:B------:R-:W-:Y:S01]  /*3420*/  IADD3 R10, PT, PT, R10, 0x1, RZ ;  /* 0x000000010a0a7810 */ /* 0x000fe20007ffe0ff */
[----:B------:R-:W-:Y:S06]  /*3430*/  BRA.U !UP4, `(.L_x_62) ;  /* 0x000000010cc07547 */ /* 0x000fec000b800000 */
[----:B------:R-:W-:Y:S01]  /*3440*/  UPLOP3.LUT UP2, UPT, UPT, UPT, UPT, 0x40, 0x4 ;  /* 0x000000000004789c */ /* 0x000fe20003f4e870 */
[----:B------:R-:W-:Y:S01]  /*3450*/  UMOV UR24, UR41 ;  /* 0x0000002900187c82 */ /* 0x000fe20008000000 */
[----:B------:R-:W-:Y:S01]  /*3460*/  UMOV UR23, UR40 ;  /* 0x0000002800177c82 */ /* 0x000fe20008000000 */
[----:B------:R-:W-:-:S08]  /*3470*/  UMOV UR10, UR22 ;  /* 0x00000016000a7c82 */ /* 0x000fd00008000000 */
.L_x_65:
[----:B------:R-:W-:Y:S02]  /*3480*/  UIADD3 UR24, UPT, UPT, UR24, 0x1, URZ ;  /* 0x0000000118187890 */ /* 0x000fe4000fffe0ff */
[----:B--2---:R-:W-:Y:S02]  /*3490*/  ULEA UR5, UR10, UR26, 0x3 ;  /* 0x0000001a0a057291 */ /* 0x004fe4000f8e18ff */
[----:B------:R-:W-:Y:S01]  /*34a0*/  UISETP.NE.AND UP3, UPT, UR24, URZ, UPT ;  /* 0x000000ff1800728c */ /* 0x000fe2000bf65270 */
[----:B---3--:R-:W-:Y:S10]  /*34b0*/  @P2 BRA `(.L_x_63) ;  /* 0x00000000000c2947 */ /* 0x008ff40003800000 */
[----:B-1----:R-:W-:Y:S04]  /*34c0*/  SHF.L.U32 R2, R8, 0x1f, RZ ;  /* 0x0000001f08027819 */ /* 0x002fe800000006ff */
[----:B------:R-:W1:Y:S02]  /*34d0*/  SYNCS.PHASECHK.TRANS64.TRYWAIT P0, [UR5], R2 ;  /* 0x00000002ff0075a7 */ /* 0x000e640008001105 */
[----:B-1----:R-:W-:Y:S05]  /*34e0*/  @!P0 BRA `(.L_x_64) ;  /* 0x0000003c00b88947 */ /* 0x002fea0003800000 */
.L_x_63:
[----:B------:R-:W-:Y:S01]  /*34f0*/  UISETP.NE.AND UP0, UPT, UR23, 0x1, UPT ;  /* 0x000000011700788c */ /* 0x000fe2000bf05270 */
[----:B------:R-:W-:Y:S01]  /*3500*/  PLOP3.LUT P2, PT, PT, PT, PT, 0x80, 0x8 ;  /* 0x000000000008781c */ /* 0x000fe20003f4f070 */
[----:B------:R-:W-:Y:S02]  /*3510*/  UIADD3 UR4, UPT, UPT, UR10, 0x1, URZ ;  /* 0x000000010a047890 */ /* 0x000fe4000fffe0ff */
[----:B------:R-:W-:Y:S02]  /*3520*/  UIADD3 UR25, UPT, UPT, UR5, 0x20, URZ ;  /* 0x0000002005197890 */ /* 0x000fe4000fffe0ff */
[----:B------:R-:W-:Y:S01]  /*3530*/  UISETP.NE.AND UP1, UPT, UR4, 0x4, UPT ;  /* 0x000000040400788c */ /* 0x000fe2000bf25270 */
[----:B------:R-:W-:Y:S01]  /*3540*/  PLOP3.LUT P0, PT, PT, PT, UP0, 0x80, 0x8 ;  /* 0x000000000008781c */ /* 0x000fe20003f0f008 */
[----:B------:R-:W-:Y:S02]  /*3550*/  UIADD3 UR23, UPT, UPT, UR23, -0x1, URZ ;  /* 0xffffffff17177890 */ /* 0x000fe4000fffe0ff */
[----:B------:R-:W-:Y:S02]  /*3560*/  USEL UR6, URZ, 0x1, UP1 ;  /* 0x00000001ff067887 */ /* 0x000fe40008800000 */
[----:B------:R-:W-:Y:S01]  /*3570*/  USEL UR22, UR4, URZ, UP1 ;  /* 0x000000ff04167287 */ /* 0x000fe20008800000 */
[----:B------:R-:W-:Y:S01]  /*3580*/  UMOV UR7, 0x40004040 ;  /* 0x4000404000077882 */ /* 0x000fe20000000000 */
[----:B------:R-:W-:Y:S02]  /*3590*/  UMOV UR5, 0x40004040 ;  /* 0x4000404000057882 */ /* 0x000fe40000000000 */
[----:B------:R-:W-:Y:S01]  /*35a0*/  @UP0 ULEA UR4, UR22, UR26, 0x3 ;  /* 0x0000001a16040291 */ /* 0x000fe2000f8e18ff */
[----:B------:R-:W-:Y:S01]  /*35b0*/  LOP3.LUT R8, R8, UR6, RZ, 0x3c, !PT ;  /* 0x0000000608087c12 */ /* 0x000fe2000f8e3cff */
[----:B------:R-:W-:Y:S01]  /*35c0*/  ULEA UR6, UR10, UR29, 0x9 ;  /* 0x0000001d0a067291 */ /* 0x000fe2000f8e48ff */
[----:B------:R-:W-:Y:S02]  /*35d0*/  UMOV UR21, 0x40004040 ;  /* 0x4000404000157882 */ /* 0x000fe40000000000 */
[----:B-1----:R-:W-:Y:S01]  /*35e0*/  @P0 SHF.L.U32 R0, R8, 0x1f, RZ ;  /* 0x0000001f08000819 */ /* 0x002fe200000006ff */
[----:B------:R-:W-:Y:S02]  /*35f0*/  UIADD3 UR20, UPT, UPT, UR6, 0x2, URZ ;  /* 0x0000000206147890 */ /* 0x000fe4000fffe0ff */
[----:B------:R-:W-:Y:S01]  /*3600*/  UIADD3 UR16, UPT, UPT, UR6, 0x4, URZ ;  /* 0x0000000406107890 */ /* 0x000fe2000fffe0ff */
[----:B------:R2:W3:Y:S01]  /*3610*/  @P0 SYNCS.PHASECHK.TRANS64.TRYWAIT P2, [UR4], R0 ;  /* 0x00000000ff0005a7 */ /* 0x0004e20008041104 */
[----:B------:R-:W-:Y:S02]  /*3620*/  ULEA UR4, UR10, UR28, 0xa ;  /* 0x0000001c0a047291 */ /* 0x000fe4000f8e50ff */
[----:B------:R-:W-:Y:S02]  /*3630*/  UIADD3 UR12, UPT, UPT, UR6, 0x6, URZ ;  /* 0x00000006060c7890 */ /* 0x000fe4000fffe0ff */
[----:B------:R-:W-:Y:S02]  /*3640*/  UIADD3 UR18, UPT, UPT, UR4, 0x2, URZ ;  /* 0x0000000204127890 */ /* 0x000fe4000fffe0ff */
[----:B------:R-:W-:Y:S02]  /*3650*/  UIADD3 UR14, UPT, UPT, UR4, 0x4, URZ ;  /* 0x00000004040e7890 */ /* 0x000fe4000fffe0ff */
[----:B------:R-:W-:Y:S01]  /*3660*/  UIADD3 UR8, UPT, UPT, UR4, 0x6, URZ ;  /* 0x0000000604087890 */ /* 0x000fe2000fffe0ff */
[----:B------:R2:W-:Y:S01]  /*3670*/  UTCQMMA gdesc[UR4], gdesc[UR6], tmem[UR11], tmem[UR38], idesc[UR39], UP2 ;  /* 0x00ff2606040075ea */ /* 0x0005e2000900030b */
[----:B------:R-:W-:Y:S01]  /*3680*/  UPLOP3.LUT UP2, UPT, UPT, UPT, UPT, 0x80, 0x8 ;  /* 0x000000000008789c */ /* 0x000fe20003f4f070 */
[----:B------:R-:W-:Y:S01]  /*3690*/  UMOV UR19, 0x40004040 ;  /* 0x4000404000137882 */ /* 0x000fe20000000000 */
[----:B------:R-:W-:Y:S01]  /*36a0*/  UMOV UR17, 0x40004040 ;  /* 0x4000404000117882 */ /* 0x000fe20000000000 */
[----:B------:R2:W-:Y:S01]  /*36b0*/  UTCQMMA gdesc[UR18], gdesc[UR20], tmem[UR11], tmem[UR36], idesc[UR37], UPT ;  /* 0x00ff2414120075ea */ /* 0x0005e2000b80030b */
[----:B------:R-:W-:Y:S01]  /*36c0*/  UMOV UR15, 0x40004040 ;  /* 0x40004040000f7882 */ /* 0x000fe20000000000 */
[----:B------:R-:W-:Y:S01]  /*36d0*/  UMOV UR13, 0x40004040 ;  /* 0x40004040000d7882 */ /* 0x000fe20000000000 */
[----:B------:R-:W-:Y:S01]  /*36e0*/  UMOV UR9, 0x40004040 ;  /* 0x4000404000097882 */ /* 0x000fe20000000000 */
[----:B------:R2:W-:Y:S01]  /*36f0*/  UTCQMMA gdesc[UR14], gdesc[UR16], tmem[UR11], tmem[UR34], idesc[UR35], UPT ;  /* 0x00ff22100e0075ea */ /* 0x0005e2000b80030b */
[----:B------:R2:W-:Y:S01]  /*3700*/  UTCQMMA gdesc[UR8], gdesc[UR12], tmem[UR11], tmem[UR32], idesc[UR33], UPT ;  /* 0x00ff200c080075ea */ /* 0x0005e2000b80030b */
[----:B------:R2:W-:Y:S01]  /*3710*/  UTCBAR.MULTICAST [UR25], URZ, UR27 ;  /* 0x000000ff190073e9 */ /* 0x0005e2000800081b */
[----:B------:R-:W-:Y:S01]  /*3720*/  UMOV UR10, UR22 ;  /* 0x00000016000a7c82 */ /* 0x000fe20008000000 */
[----:B------:R-:W-:Y:S05]  /*3730*/  BRA.U UP3, `(.L_x_65) ;  /* 0xfffffffd03507547 */ /* 0x000fea000b83ffff */
.L_x_62:
[----:B--2---:R-:W-:Y:S01]  /*3740*/  UIADD3 UR4, UPT, UPT, UR31, 0x1, URZ ;  /* 0x000000011f047890 */ /* 0x004fe2000fffe0ff */
[C---:B------:R-:W-:Y:S01]  /*3750*/  ISETP.NE.AND P0, PT, R10.reuse, 0x2, PT ;  /* 0x000000020a00780c */ /* 0x040fe20003f05270 */
[----:B------:R-:W-:Y:S02]  /*3760*/  UIADD3 UR5, UPT, UPT, UR30, 0x80, URZ ;  /* 0x000000801e057890 */ /* 0x000fe4000fffe0ff */
[----:B------:R-:W-:Y:S01]  /*3770*/  UISETP.NE.AND UP0, UPT, UR4, 0x4, UPT ;  /* 0x000000040400788c */ /* 0x000fe2000bf05270 */
[----:B-1----:R-:W-:Y:S02]  /*3780*/  SEL R0, RZ, 0x1, P0 ;  /* 0x00000001ff007807 */ /* 0x002fe40000000000 */
[----:B------:R-:W-:Y:S01]  /*3790*/  SEL R10, R10, RZ, P0 ;  /* 0x000000ff0a0a7207 */ /* 0x000fe20000000000 */
[----:B------:R-:W-:Y:S01]  /*37a0*/  USEL UR6, URZ, 0x1, UP0 ;  /* 0x00000001ff067887 */ /* 0x000fe20008000000 */
[----:B------:R-:W-:Y:S01]  /*37b0*/  LOP3.LUT R9, R9, R0, RZ, 0x3c, !PT ;  /* 0x0000000009097212 */ /* 0x000fe200078e3cff */
[----:B------:R-:W-:Y:S01]  /*37c0*/  USEL UR31, UR4, URZ, UP0 ;  /* 0x000000ff041f7287 */ /* 0x000fe20008000000 */
[----:B------:R1:W-:Y:S03]  /*37d0*/  UTCBAR [UR5], URZ ;  /* 0x000000ff050073e9 */ /* 0x0003e600080000ff */
[----:B------:R-:W-:Y:S01]  /*37e0*/  LOP3.LUT R11, R11, UR6, RZ, 0x3c, !PT ;  /* 0x000000060b0b7c12 */ /* 0x000fe2000f8e3cff */
[----:B------:R-:W-:Y:S07]  /*37f0*/  @P1 BRA `(.L_x_66) ;  /* 0xfffffff800a01947 */ /* 0x000fee000383ffff */
[----:B------:R-:W2:Y:S01]  /*3800*/  S2UR UR8, SR_CgaCtaId ;  /* 0x00000000000879c3 */ /* 0x000ea20000008800 */
[----:B------:R-:W-:Y:S01]  /*3810*/  ELECT P0, URZ, PT ;  /* 0x0000000000ff782f */ /* 0x000fe20003800000 */
[----:B------:R-:W-:Y:S01]  /*3820*/  IMAD.MOV.U32 R0, RZ, RZ, 0x1 ;  /* 0x00000001ff007424 */ /* 0x000fe200078e00ff */
[----:B------:R-:W-:Y:S01]  /*3830*/  UIADD3 UR26, UPT, UPT, UR26, 0xa0, URZ ;  /* 0x000000a01a1a7890 */ /* 0x000fe2000fffe0ff */
[----:B------:R-:W-:Y:S01]  /*3840*/  SHF.L.U32 R2, R11, 0x1f, RZ ;  /* 0x0000001f0b027819 */ /* 0x000fe200000006ff */
[----:B------:R-:W-:-:S03]  /*3850*/  UMOV UR4, 0x40 ;  /* 0x0000004000047882 */ /* 0x000fc60000000000 */
[----:B------:R-:W-:Y:S01]  /*3860*/  UVIRTCOUNT.DEALLOC.SMPOOL 0x80 ;  /* 0x000000800000784c */ /* 0x000fe20000000000 */
[----:B--2---:R-:W-:Y:S02]  /*3870*/  ULEA UR8, UR8, UR4, 0x18 ;  /* 0x0000000408087291 */ /* 0x004fe4000f8ec0ff */
[----:B------:R-:W-:-:S07]  /*3880*/  ULEA UR4, UR31, UR26, 0x3 ;  /* 0x0000001a1f047291 */ /* 0x000fce000f8e18ff */
[----:B------:R2:W-:Y:S02]  /*3890*/  @P0 STS.U8 [UR8+0x1c], R0 ;  /* 0x00001c00ff000988 */ /* 0x0005e40008000008 */
[----:B------:R-:W4:Y:S02]  /*38a0*/  SYNCS.PHASECHK.TRANS64.TRYWAIT P0, [UR4], R2 ;  /* 0x00000002ff0075a7 */ /* 0x000f240008001104 */
[----:B--2-4-:R-:W-:Y:S05]  /*38b0*/  @!P0 BRA `(.L_x_67) ;  /* 0x0000003800dc8947 */ /* 0x014fea0003800000 */
.L_x_122:
[----:B------:R-:W-:-:S04]  /*38c0*/  UIADD3 UR4, UPT, UPT, UR31, 0x1, URZ ;  /* 0x000000011f047890 */ /* 0x000fc8000fffe0ff */
[----:B------:R-:W-:-:S04]  /*38d0*/  UISETP.NE.AND UP0, UPT, UR4, 0x4, UPT ;  /* 0x000000040400788c */ /* 0x000fc8000bf05270 */
[----:B------:R-:W-:Y:S02]  /*38e0*/  USEL UR6, URZ, 0x1, UP0 ;  /* 0x00000001ff067887 */ /* 0x000fe40008000000 */
[----:B------:R-:W-:-:S04]  /*38f0*/  USEL UR4, UR4, URZ, UP0 ;  /* 0x000000ff04047287 */ /* 0x000fc80008000000 */
[----:B-1----:R-:W-:Y:S01]  /*3900*/  ULEA UR5, UR4, UR26, 0x3 ;  /* 0x0000001a04057291 */ /* 0x002fe2000f8e18ff */
[----:B--2---:R-:W-:-:S04]  /*3910*/  LOP3.LUT R2, R11, UR6, RZ, 0x3c, !PT ;  /* 0x000000060b027c12 */ /* 0x004fc8000f8e3cff */
[----:B------:R-:W-:-:S04]  /*3920*/  SHF.L.U32 R3, R2, 0x1f, RZ ;  /* 0x0000001f02037819 */ /* 0x000fc800000006ff */
[----:B------:R-:W1:Y:S02]  /*3930*/  SYNCS.PHASECHK.TRANS64.TRYWAIT P0, [UR5], R3 ;  /* 0x00000003ff0075a7 */ /* 0x000e640008001105 */
[----:B-1----:R-:W-:Y:S05]  /*3940*/  @!P0 BRA `(.L_x_68) ;  /* 0x0000003800d08947 */ /* 0x002fea0003800000 */
.L_x_124:
        /* <DEDUP_REMOVED lines=9> */
.L_x_126:
[----:B------:R-:W-:-:S04]  /*39e0*/  UIADD3 UR4, UPT, UPT, UR4, 0x1, URZ ;  /* 0x0000000104047890 */ /* 0x000fc8000fffe0ff */
[----:B------:R-:W-:-:S04]  /*39f0*/  UISETP.NE.AND UP0, UPT, UR4, 0x4, UPT ;  /* 0x000000040400788c */ /* 0x000fc8000bf05270 */
[----:B------:R-:W-:Y:S02]  /*3a00*/  USEL UR5, URZ, 0x1, UP0 ;  /* 0x00000001ff057887 */ /* 0x000fe40008000000 */
[----:B------:R-:W-:-:S04]  /*3a10*/  USEL UR4, UR4, URZ, UP0 ;  /* 0x000000ff04047287 */ /* 0x000fc80008000000 */
[----:B------:R-:W-:Y:S01]  /*3a20*/  ULEA UR4, UR4, UR26, 0x3 ;  /* 0x0000001a04047291 */ /* 0x000fe2000f8e18ff */
[----:B------:R-:W-:-:S04]  /*3a30*/  LOP3.LUT R2, R2, UR5, RZ, 0x3c, !PT ;  /* 0x0000000502027c12 */ /* 0x000fc8000f8e3cff */
[----:B------:R-:W-:-:S04]  /*3a40*/  SHF.L.U32 R2, R2, 0x1f, RZ ;  /* 0x0000001f02027819 */ /* 0x000fc800000006ff */
[----:B------:R-:W2:Y:S02]  /*3a50*/  SYNCS.PHASECHK.TRANS64.TRYWAIT P0, [UR4], R2 ;  /* 0x00000002ff0075a7 */ /* 0x000ea40008001104 */
[----:B--2---:R-:W-:Y:S05]  /*3a60*/  @!P0 BRA `(.L_x_70) ;  /* 0x0000003800b88947 */ /* 0x004fea0003800000 */
.L_x_128:
[----:B------:R-:W-:Y:S01]  /*3a70*/  NOP ;  /* 0x0000000000007918 */ /* 0x000fe20000000000 */
[----:B-1----:R-:W1:Y:S01]  /*3a80*/  LDS R0, [UR8+0x14] ;  /* 0x00001408ff007984 */ /* 0x002e620008000800 */
[----:B------:R-:W-:Y:S01]  /*3a90*/  ULOP3.LUT UR4, UR42, 0xffff, URZ, 0xc0, !UPT ;  /* 0x0000ffff2a047892 */ /* 0x000fe2000f8ec0ff */
[----:B------:R-:W-:Y:S01]  /*3aa0*/  UMOV UR5, 0xffff ;  /* 0x0000ffff00057882 */ /* 0x000fe20000000000 */
[----:B------:R-:W-:Y:S02]  /*3ab0*/  UMOV UR6, 0x1 ;  /* 0x0000000100067882 */ /* 0x000fe40000000000 */
[----:B------:R-:W-:-:S04]  /*3ac0*/  USHF.R.U32.HI UR4, URZ, 0x5, UR4 ;  /* 0x00000005ff047899 */ /* 0x000fc80008011604 */
[----:B------:R-:W-:Y:S02]  /*3ad0*/  USHF.L.U32 UR5, UR5, UR4, URZ ;  /* 0x0000000405057299 */ /* 0x000fe400080006ff */
[----:B------:R-:W-:-:S04]  /*3ae0*/  USHF.L.U32 UR4, UR6, UR4, URZ ;  /* 0x0000000406047299 */ /* 0x000fc800080006ff */
[----:B-1----:R-:W-:-:S04]  /*3af0*/  LOP3.LUT R0, R0, UR5, RZ, 0xc0, !PT ;  /* 0x0000000500007c12 */ /* 0x002fc8000f8ec0ff */
[----:B------:R-:W-:-:S13]  /*3b00*/  ISETP.NE.AND P0, PT, R0, UR5, PT ;  /* 0x0000000500007c0c */ /* 0x000fda000bf05270 */
[----:B------:R-:W-:Y:S05]  /*3b10*/  @P0 BRA `(.L_x_71) ;  /* 0x0000000000580947 */ /* 0x000fea0003800000 */
[----:B------:R-:W1:Y:S02]  /*3b20*/  LDS R0, [UR8+0x18] ;  /* 0x00001808ff007984 */ /* 0x000e640008000800 */
[----:B-1----:R-:W-:-:S04]  /*3b30*/  LOP3.LUT R0, R0, UR4, RZ, 0xc0, !PT ;  /* 0x0000000400007c12 */ /* 0x002fc8000f8ec0ff */
[----:B------:R-:W-:-:S13]  /*3b40*/  ISETP.NE.AND P0, PT, R0, UR4, PT ;  /* 0x0000000400007c0c */ /* 0x000fda000bf05270 */
[----:B------:R-:W-:Y:S05]  /*3b50*/  @P0 BRA `(.L_x_72) ;  /* 0x00000000003c0947 */ /* 0x000fea0003800000 */
[----:B------:R-:W1:Y:S01]  /*3b60*/  S2R R2, SR_LANEID ;  /* 0x0000000000027919 */ /* 0x000e620000000000 */
[----:B------:R-:W-:-:S06]  /*3b70*/  ULOP3.LUT UR5, URZ, UR5, URZ, 0x33, !UPT ;  /* 0x00000005ff057292 */ /* 0x000fcc000f8e33ff */
[----:B------:R-:W-:-:S04]  /*3b80*/  IMAD.U32 R0, RZ, RZ, UR5 ;  /* 0x00000005ff007e24 */ /* 0x000fc8000f8e00ff */
[----:B------:R2:W4:Y:S02]  /*3b90*/  REDUX UR7, R0 ;  /* 0x00000000000773c4 */ /* 0x0005240000000000 */
[----:B------:R1:W-:Y:S01]  /*3ba0*/  UTCATOMSWS.AND URZ, UR5 ;  /* 0x0000000500ff79e3 */ /* 0x0003e20008000000 */
[----:B--2---:R-:W-:Y:S01]  /*3bb0*/  LOP3.LUT R0, RZ, UR4, RZ, 0x33, !PT ;  /* 0x00000004ff007c12 */ /* 0x004fe2000f8e33ff */
[----:B------:R-:W-:Y:S02]  /*3bc0*/  VOTEU.ANY UR4, UPT, PT ;  /* 0x0000000000047886 */ /* 0x000fe400038e0100 */
[----:B------:R-:W-:Y:S02]  /*3bd0*/  UFLO.U32 UR4, UR4 ;  /* 0x00000004000472bd */ /* 0x000fe400080e0000 */
[----:B------:R-:W2:Y:S04]  /*3be0*/  REDUX UR6, R0 ;  /* 0x00000000000673c4 */ /* 0x000ea80000000000 */
[----:B-1----:R-:W-:-:S02]  /*3bf0*/  ISETP.EQ.U32.AND P0, PT, R2, UR4, PT ;  /* 0x0000000402007c0c */ /* 0x002fc4000bf02070 */
[----:B----4-:R-:W-:-:S11]  /*3c00*/  MOV R2, UR7 ;  /* 0x0000000700027c02 */ /* 0x010fd60008000f00 */
[----:B------:R1:W-:Y:S01]  /*3c10*/  @P0 ATOMS.AND RZ, [UR8+0x14], R2 ;  /* 0x00001402ffff098c */ /* 0x0003e2000a800008 */
[----:B--2---:R-:W-:-:S05]  /*3c20*/  IMAD.U32 R0, RZ, RZ, UR6 ;  /* 0x00000006ff007e24 */ /* 0x004fca000f8e00ff */
[----:B------:R1:W-:Y:S01]  /*3c30*/  @P0 ATOMS.AND RZ, [UR8+0x18], R0 ;  /* 0x00001800ffff098c */ /* 0x0003e2000a800008 */
[----:B------:R-:W-:Y:S05]  /*3c40*/  BRA `(.L_x_73) ;  /* 0x0000000000147947 */ /* 0x000fea0003800000 */
.L_x_72:
[----:B------:R-:W-:Y:S02]  /*3c50*/  MOV R2, 0x3c70 ;  /* 0x00003c7000027802 */ /* 0x000fe40000000f00 */
[----:B---3-5:R-:W-:Y:S05]  /*3c60*/  CALL.REL.NOINC `($__internal_0_$__cuda_sm10x_tcgen05_guardrail_trap_col_being_dealloced_not_returned_by_alloc) ;  /* 0x0000003800d47944 */ /* 0x028fea0003c00000 */
[----:B------:R-:W-:Y:S05]  /*3c70*/  BRA `(.L_x_73) ;  /* 0x0000000000087947 */ /* 0x000fea0003800000 */
.L_x_71:
[----:B------:R-:W-:Y:S02]  /*3c80*/  MOV R2, 0x3ca0 ;  /* 0x00003ca000027802 */ /* 0x000fe40000000f00 */
[----:B---3-5:R-:W-:Y:S05]  /*3c90*/  CALL.REL.NOINC `($__internal_2_$__cuda_sm10x_tcgen05_guardrail_trap_unallocated_columns_being_dealloced) ;  /* 0x0000003800e07944 */ /* 0x028fea0003c00000 */
.L_x_73:
[----:B------:R-:W-:Y:S01]  /*3ca0*/  NOP ;  /* 0x0000000000007918 */ /* 0x000fe20000000000 */
[----:B------:R-:W-:Y:S05]  /*3cb0*/  EXIT ;  /* 0x000000000000794d */ /* 0x000fea0003800000 */
.L_x_55:
[----:B------:R-:W-:-:S09]  /*3cc0*/  UISETP.NE.OR UP0, UPT, UR22, 0x3, !UP3 ;  /* 0x000000031600788c */ /* 0x000fd2000df05670 */
[----:B------:R-:W-:Y:S05]  /*3cd0*/  BRA.U UP0, `(.L_x_74) ;  /* 0x0000000d00087547 */ /* 0x000fea000b800000 */
[----:B------:R-:W1:Y:S01]  /*3ce0*/  LDCU UR26, c[0x0][0x370] ;  /* 0x00006e00ff1a77ac */ /* 0x000e620008000800 */
[----:B------:R-:W2:Y:S01]  /*3cf0*/  LDC.64 R16, c[0x0][0x348] ;  /* 0x0000d200ff107b82 */ /* 0x000ea20000000a00 */
[----:B------:R-:W-:Y:S02]  /*3d00*/  HFMA2 R13, -RZ, RZ, 0, 0 ;  /* 0x00000000ff0d7431 */ /* 0x000fe400000001ff */
[----:B------:R-:W-:Y:S01]  /*3d10*/  IMAD.MOV.U32 R15, RZ, RZ, 0x1 ;  /* 0x00000001ff0f7424 */ /* 0x000fe200078e00ff */
[----:B------:R-:W1:Y:S01]  /*3d20*/  LDCU.128 UR28, c[0x0][0xb10] ;  /* 0x00016200ff1c77ac */ /* 0x000e620008000c00 */
[----:B------:R-:W-:Y:S01]  /*3d30*/  IMAD.MOV.U32 R14, RZ, RZ, RZ ;  /* 0x000000ffff0e7224 */ /* 0x000fe200078e00ff */
[----:B------:R-:W-:Y:S01]  /*3d40*/  MOV R12, 0x2000 ;  /* 0x00002000000c7802 */ /* 0x000fe20000000f00 */
[----:B------:R-:W3:Y:S01]  /*3d50*/  LDCU UR25, c[0x0][0x374] ;  /* 0x00006e80ff1977ac */ /* 0x000ee20008000800 */
[----:B------:R-:W4:Y:S01]  /*3d60*/  LDC.64 R2, c[0x0][0x888] ;  /* 0x00022200ff027b82 */ /* 0x000f220000000a00 */
[----:B------:R-:W3:Y:S01]  /*3d70*/  LDCU UR16, c[0x0][0xb0c] ;  /* 0x00016180ff1077ac */ /* 0x000ee20008000800 */
[----:B------:R-:W2:Y:S06]  /*3d80*/  LDCU UR35, c[0x0][0xb20] ;  /* 0x00016400ff2377ac */ /* 0x000eac0008000800 */
[----:B------:R-:W4:Y:S01]  /*3d90*/  LDC.64 R4, c[0x0][0x890] ;  /* 0x00022400ff047b82 */ /* 0x000f220000000a00 */
[----:B------:R-:W2:Y:S01]  /*3da0*/  LDCU UR4, c[0x0][0xb30] ;  /* 0x00016600ff0477ac */ /* 0x000ea20008000800 */
[----:B------:R-:W-:Y:S01]  /*3db0*/  UMOV UR17, 0x400 ;  /* 0x0000040000117882 */ /* 0x000fe20000000000 */
[----:B-1----:R-:W-:-:S02]  /*3dc0*/  UIMAD.WIDE.U32 UR6, UR26, UR28, URZ ;  /* 0x0000001c1a0672a5 */ /* 0x002fc4000f8e00ff */
[----:B---3--:R-:W-:Y:S02]  /*3dd0*/  UIMAD.WIDE.U32 UR8, UR25, UR31, URZ ;  /* 0x0000001f190872a5 */ /* 0x008fe4000f8e00ff */
[----:B------:R-:W-:Y:S02]  /*3de0*/  ULEA UR17, UR61, UR17, 0x18 ;  /* 0x000000113d117291 */ /* 0x000fe4000f8ec0ff */
[----:B------:R-:W-:Y:S02]  /*3df0*/  UPLOP3.LUT UP3, UPT, UPT, UPT, UPT, 0x40, 0x4 ;  /* 0x000000000004789c */ /* 0x000fe40003f6e870 */
[----:B------:R-:W-:Y:S01]  /*3e00*/  UIADD3 UR27, UPT, UPT, UR17, 0x40, URZ ;  /* 0x00000040111b7890 */ /* 0x000fe2000fffe0ff */
[----:B------:R-:W-:Y:S01]  /*3e10*/  UMOV UR6, UR7 ;  /* 0x0000000700067c82 */ /* 0x000fe20008000000 */
[----:B------:R-:W-:Y:S01]  /*3e20*/  UMOV UR32, UR9 ;  /* 0x0000000900207c82 */ /* 0x000fe20008000000 */
[----:B------:R-:W-:Y:S02]  /*3e30*/  UISETP.GE.AND UP0, UPT, UR40, 0x1, UPT ;  /* 0x000000012800788c */ /* 0x000fe4000bf06270 */
[----:B------:R-:W-:Y:S01]  /*3e40*/  UISETP.NE.AND UP4, UPT, UR40, 0x1, UPT ;  /* 0x000000012800788c */ /* 0x000fe2000bf85270 */
[----:B------:R-:W1:Y:S01]  /*3e50*/  LDCU.64 UR14, c[0x0][0xb28] ;  /* 0x00016500ff0e77ac */ /* 0x000e620008000a00 */
[----:B------:R-:W-:-:S02]  /*3e60*/  UISETP.NE.AND UP6, UPT, UR16, 0x1, UPT ;  /* 0x000000011000788c */ /* 0x000fc4000bfc5270 */
[----:B------:R-:W-:Y:S02]  /*3e70*/  UISETP.NE.AND UP5, UPT, UR30, 0x1, UPT ;  /* 0x000000011e00788c */ /* 0x000fe4000bfa5270 */
[----:B------:R-:W-:Y:S02]  /*3e80*/  UPRMT UR27, UR61, 0x654, UR27 ;  /* 0x000006543d1b7896 */ /* 0x000fe4000800001b */
[----:B------:R-:W-:Y:S02]  /*3e90*/  USHF.R.U32.HI UR33, URZ, UR29, UR6 ;  /* 0x0000001dff217299 */ /* 0x000fe40008011606 */
[----:B--2---:R-:W-:Y:S02]  /*3ea0*/  USHF.R.U32.HI UR32, URZ, UR35, UR32 ;  /* 0x00000023ff207299 */ /* 0x004fe40008011620 */
[----:B------:R-:W-:-:S11]  /*3eb0*/  UISETP.NE.AND UP2, UPT, UR4, 0x1, UPT ;  /* 0x000000010400788c */ /* 0x000fd6000bf45270 */
.L_x_82:
[C---:B------:R-:W-:Y:S02]  /*3ec0*/  LEA R7, R14.reuse, UR17, 0x3 ;  /* 0x000000110e077c11 */ /* 0x040fe4000f8e18ff */
[----:B------:R-:W-:Y:S02]  /*3ed0*/  SHF.L.U32 R0, R13, 0x1f, RZ ;  /* 0x0000001f0d007819 */ /* 0x000fe400000006ff */
[----:B------:R-:W-:Y:S02]  /*3ee0*/  LEA R8, R14, UR17, 0x4 ;  /* 0x000000110e087c11 */ /* 0x000fe4000f8e20ff */
[----:B--2---:R-:W2:Y:S02]  /*3ef0*/  SYNCS.PHASECHK.TRANS64.TRYWAIT P0, [R7+URZ+0x60], R0 ;  /* 0x00006000070075a7 */ /* 0x004ea400080011ff */
[----:B--2---:R-:W-:Y:S05]  /*3f00*/  @!P0 BRA `(.L_x_75) ;  /* 0x0000003400a88947 */ /* 0x004fea0003800000 */
.L_x_129:
[----:B------:R-:W3:Y:S01]  /*3f10*/  LDS.128 R8, [R8+0xf0] ;  /* 0x0000f00008087984 */ /* 0x000ee20000000c00 */
[----:B------:R-:W-:Y:S01]  /*3f20*/  UISETP.GE.AND UP0, UPT, UR40, 0x1, UPT ;  /* 0x000000012800788c */ /* 0x000fe2000bf06270 */
[----:B------:R-:W-:Y:S01]  /*3f30*/  @!PT LDS RZ, [RZ] ;  /* 0x00000000fffff984 */ /* 0x000fe20000000800 */
[----:B------:R-:W-:Y:S01]  /*3f40*/  @!PT LDS RZ, [RZ] ;  /* 0x00000000fffff984 */ /* 0x000fe20000000800 */
[----:B------:R-:W-:Y:S01]  /*3f50*/  @!PT LDS RZ, [RZ] ;  /* 0x00000000fffff984 */ /* 0x000fe20000000800 */
[----:B------:R-:W-:Y:S01]  /*3f60*/  @!PT LDS RZ, [RZ] ;  /* 0x00000000fffff984 */ /* 0x000fe20000000800 */
[----:B------:R1:W-:Y:S06]  /*3f70*/  MEMBAR.ALL.CTA ;  /* 0x0000000000007992 */ /* 0x0003ec0000008000 */
[----:B-1----:R-:W1:Y:S01]  /*3f80*/  FENCE.VIEW.ASYNC.S ;  /* 0x00000000000073c6 */ /* 0x002e620000000000 */
[----:B---3--:R-:W-:Y:S11]  /*3f90*/  LOP3.LUT P0, RZ, R10, 0x1, RZ, 0xc0, !PT ;  /* 0x000000010aff7812 */ /* 0x008ff6000780c0ff */
[----:B------:R-:W-:Y:S02]  /*3fa0*/  @!UPT UIADD3 URZ, UPT, UPT, URZ, URZ, URZ ;  /* 0x000000fffffff290 */ /* 0x000fe4000fffe0ff */
[----:B-1----:R-:W-:Y:S01]  /*3fb0*/  VOTEU.ANY UP1, P0 ;  /* 0x0000000000ff7886 */ /* 0x002fe20000020100 */
[----:B------:R-:W-:Y:S11]  /*3fc0*/  PLOP3.LUT P0, PT, PT, PT, UP1, 0x80, 0x8 ;  /* 0x000000000008781c */ /* 0x000ff60003f0f018 */
[----:B------:R-:W-:Y:S02]  /*3fd0*/  @!UPT UIADD3 URZ, UPT, UPT, URZ, URZ, URZ ;  /* 0x000000fffffff290 */ /* 0x000fe4000fffe0ff */
[----:B--2---:R-:W-:Y:S02]  /*3fe0*/  @P0 SHF.R.U32.HI R0, RZ, 0x10, R9 ;  /* 0x00000010ff000819 */ /* 0x004fe40000011609 */
[----:B------:R-:W-:Y:S02]  /*3ff0*/  @P0 MOV R6, R8 ;  /* 0x0000000800060202 */ /* 0x000fe40000000f00 */
[----:B------:R-:W-:Y:S01]  /*4000*/  @P0 R2UR UR4, R0 ;  /* 0x00000000000402ca */ /* 0x000fe200000e0000 */
[----:B------:R-:W-:Y:S01]  /*4010*/  VIADD R0, R7, 0x70 ;  /* 0x0000007007007836 */ /* 0x000fe20000000000 */
[----:B------:R-:W-:Y:S02]  /*4020*/  @P0 LOP3.LUT R8, R9, 0xffff, RZ, 0xc0, !PT ;  /* 0x0000ffff09080812 */ /* 0x000fe400078ec0ff */
[----:B------:R-:W-:Y:S02]  /*4030*/  @P0 R2UR UR6, R6 ;  /* 0x00000000060602ca */ /* 0x000fe400000e0000 */
[----:B------:R-:W-:Y:S02]  /*4040*/  PRMT R0, RZ, 0x654, R0 ;  /* 0x00000654ff007816 */ /* 0x000fe40000000000 */
[----:B------:R-:W-:Y:S02]  /*4050*/  @P0 R2UR UR5, R8 ;  /* 0x00000000080502ca */ /* 0x000fe400000e0000 */
[----:B------:R1:W-:Y:S03]  /*4060*/  SYNCS.ARRIVE.TRANS64.RED.A1T0 RZ, [R0+URZ], RZ ;  /* 0x000000ff00ff79a7 */ /* 0x0003e600081004ff */
[----:B------:R-:W-:Y:S04]  /*4070*/  @UP1 UMOV UR24, UR4 ;  /* 0x0000000400181c82 */ /* 0x000fe80008000000 */
[----:B------:R-:W-:Y:S04]  /*4080*/  @UP1 UMOV UR13, UR6 ;  /* 0x00000006000d1c82 */ /* 0x000fe80008000000 */
[----:B------:R-:W-:Y:S01]  /*4090*/  @UP1 UMOV UR7, UR5 ;  /* 0x0000000500071c82 */ /* 0x000fe20008000000 */
[----:B------:R-:W-:Y:S05]  /*40a0*/  BRA.U !UP0, `(.L_x_76) ;  /* 0x0000000108a47547 */ /* 0x000fea000b800000 */
[----:B------:R-:W-:Y:S02]  /*40b0*/  UIMAD.WIDE.U32 UR10, UR7, UR31, URZ ;  /* 0x0000001f070a72a5 */ /* 0x000fe4000f8e00ff */
[----:B------:R-:W-:Y:S02]  /*40c0*/  UIMAD.WIDE.U32 UR18, UR13, UR28, URZ ;  /* 0x0000001c0d1272a5 */ /* 0x000fe4000f8e00ff */
[----:B------:R-:W-:Y:S02]  /*40d0*/  USEL UR4, UR25, UR32, !UP5 ;  /* 0x0000002019047287 */ /* 0x000fe4000e800000 */
[----:B------:R-:W-:Y:S02]  /*40e0*/  USEL UR8, UR26, UR33, !UP6 ;  /* 0x000000211a087287 */ /* 0x000fe4000f000000 */
[----:B------:R-:W-:Y:S02]  /*40f0*/  UIMAD.WIDE.U32 UR20, UR4, UR14, URZ ;  /* 0x0000000e041472a5 */ /* 0x000fe4000f8e00ff */
[----:B------:R-:W-:Y:S01]  /*4100*/  UIMAD.WIDE.U32 UR22, UR8, UR14, URZ ;  /* 0x0000000e081672a5 */ /* 0x000fe2000f8e00ff */
[----:B------:R-:W-:Y:S02]  /*4110*/  UMOV UR5, UR11 ;  /* 0x0000000b00057c82 */ /* 0x000fe40008000000 */
[----:B------:R-:W-:Y:S03]  /*4120*/  USHF.R.U32.HI UR6, URZ, UR35, UR5 ;  /* 0x00000023ff067299 */ /* 0x000fe60008011605 */
[----:B------:R-:W-:Y:S01]  /*4130*/  UMOV UR5, UR19 ;  /* 0x0000001300057c82 */ /* 0x000fe20008000000 */
[----:B------:R-:W-:Y:S02]  /*4140*/  USEL UR6, UR7, UR6, !UP5 ;  /* 0x0000000607067287 */ /* 0x000fe4000e800000 */
[----:B------:R-:W-:Y:S02]  /*4150*/  USHF.R.U32.HI UR9, URZ, UR29, UR5 ;  /* 0x0000001dff097299 */ /* 0x000fe40008011605 */
[----:B------:R-:W-:Y:S01]  /*4160*/  UIMAD.WIDE.U32 UR10, UR6, UR14, URZ ;  /* 0x0000000e060a72a5 */ /* 0x000fe2000f8e00ff */
[----:B------:R-:W-:Y:S02]  /*4170*/  UMOV UR5, UR21 ;  /* 0x0000001500057c82 */ /* 0x000fe40008000000 */
[----:B------:R-:W-:Y:S03]  /*4180*/  @UP4 USHF.R.U32.HI UR4, URZ, UR15, UR5 ;  /* 0x0000000fff044299 */ /* 0x000fe60008011605 */
[----:B------:R-:W-:Y:S01]  /*4190*/  UMOV UR5, UR23 ;  /* 0x0000001700057c82 */ /* 0x000fe20008000000 */
[----:B------:R-:W-:Y:S02]  /*41a0*/  UIMAD UR4, UR40, UR4, URZ ;  /* 0x00000004280472a4 */ /* 0x000fe4000f8e02ff */
[----:B------:R-:W-:Y:S02]  /*41b0*/  @UP4 USHF.R.U32.HI UR8, URZ, UR15, UR5 ;  /* 0x0000000fff084299 */ /* 0x000fe40008011605 */
[----:B------:R-:W-:Y:S02]  /*41c0*/  USEL UR5, UR13, UR9, !UP6 ;  /* 0x000000090d057287 */ /* 0x000fe4000f000000 */
[----:B------:R-:W-:Y:S02]  /*41d0*/  UIMAD UR9, UR40, UR8, URZ ;  /* 0x00000008280972a4 */ /* 0x000fe4000f8e02ff */
[----:B------:R-:W-:Y:S03]  /*41e0*/  UISETP.GE.AND UP0, UPT, UR6, UR4, UPT ;  /* 0x000000040600728c */ /* 0x000fe6000bf06270 */
[----:B------:R-:W-:Y:S01]  /*41f0*/  UMOV UR4, UR11 ;  /* 0x0000000b00047c82 */ /* 0x000fe20008000000 */
[----:B------:R-:W-:Y:S02]  /*4200*/  UISETP.GE.OR UP0, UPT, UR5, UR9, UP0 ;  /* 0x000000090500728c */ /* 0x000fe40008706670 */
[----:B------:R-:W-:Y:S02]  /*4210*/  USHF.R.U32.HI UR4, URZ, UR15, UR4 ;  /* 0x0000000fff047299 */ /* 0x000fe40008011604 */
[----:B------:R-:W-:Y:S02]  /*4220*/  UIMAD.WIDE.U32 UR10, UR5, UR14, URZ ;  /* 0x0000000e050a72a5 */ /* 0x000fe4000f8e00ff */
[----:B------:R-:W-:Y:S04]  /*4230*/  USEL UR12, UR6, UR4, !UP4 ;  /* 0x00000004060c7287 */ /* 0x000fe8000e000000 */
[----:B------:R-:W-:Y:S01]  /*4240*/  UIADD3 UR9, UPT, UPT, -UR12, URZ, URZ ;  /* 0x000000ff0c097290 */ /* 0x000fe2000fffe1ff */
[----:B------:R-:W-:Y:S02]  /*4250*/  @!UP0 UMOV UR4, UR11 ;  /* 0x0000000b00048c82 */ /* 0x000fe40008000000 */
[----:B------:R-:W-:Y:S02]  /*4260*/  @!UP0 USHF.R.U32.HI UR4, URZ, UR15, UR4 ;  /* 0x0000000fff048299 */ /* 0x000fe40008011604 */
[----:B------:R-:W-:Y:S02]  /*4270*/  UIMAD UR9, UR40, UR9, UR6 ;  /* 0x00000009280972a4 */ /* 0x000fe4000f8e0206 */
[----:B------:R-:W-:Y:S04]  /*4280*/  @!UP0 USEL UR4, UR5, UR4, !UP4 ;  /* 0x0000000405048287 */ /* 0x000fe8000e000000 */
[----:B------:R-:W-:Y:S02]  /*4290*/  @!UP0 UIMAD UR9, UR8, UR9, UR4 ;  /* 0x00000009080982a4 */ /* 0x000fe4000f8e0204 */
[----:B------:R-:W-:Y:S02]  /*42a0*/  @!UP0 UIADD3 UR10, UPT, UPT, UR12, -UR4, URZ ;  /* 0x800000040c0a8290 */ /* 0x000fe4000fffe0ff */
[----:B------:R-:W-:Y:S02]  /*42b0*/  UIADD3 UR4, UPT, UPT, -UR5, URZ, URZ ;  /* 0x000000ff05047290 */ /* 0x000fe4000fffe1ff */
[----:B------:R-:W-:Y:S02]  /*42c0*/  UIADD3 UR8, UPT, UPT, -UR6, URZ, URZ ;  /* 0x000000ff06087290 */ /* 0x000fe4000fffe1ff */
[----:B------:R-:W-:Y:S02]  /*42d0*/  @!UP0 UIMAD UR6, UR10, UR40, UR5 ;  /* 0x000000280a0682a4 */ /* 0x000fe4000f8e0205 */
[----:B------:R-:W-:Y:S02]  /*42e0*/  UIMAD UR13, UR16, UR4, UR13 ;  /* 0x00000004100d72a4 */ /* 0x000fe4000f8e020d */
[----:B------:R-:W-:Y:S01]  /*42f0*/  UIMAD UR7, UR30, UR8, UR7 ;  /* 0x000000081e0772a4 */ /* 0x000fe2000f8e0207 */
[----:B------:R-:W-:Y:S02]  /*4300*/  @!UP0 UMOV UR5, UR9 ;  /* 0x0000000900058c82 */ /* 0x000fe40008000000 */
[----:B------:R-:W-:Y:S02]  /*4310*/  UIMAD UR13, UR5, UR16, UR13 ;  /* 0x00000010050d72a4 */ /* 0x000fe4000f8e020d */
[----:B------:R-:W-:Y:S11]  /*4320*/  UIMAD UR7, UR6, UR30, UR7 ;  /* 0x0000001e060772a4 */ /* 0x000ff6000f8e0207 */
[----:B------:R-:W-:Y:S01]  /*4330*/  @!UPT UIADD3 URZ, UPT, UPT, URZ, URZ, URZ ;  /* 0x000000fffffff290 */ /* 0x000fe2000fffe0ff */
.L_x_76:
[----:B------:R-:W2:Y:S01]  /*4340*/  @!UP2 LDCU.128 UR20, c[0x0][0xb10] ;  /* 0x00016200ff14a7ac */ /* 0x000ea20008000c00 */
[C---:B----4-:R-:W-:Y:S02]  /*4350*/  ISETP.NE.U32.AND P1, PT, R4.reuse, RZ, PT ;  /* 0x000000ff0400720c */ /* 0x050fe40003f25070 */
[----:B------:R-:W-:Y:S02]  /*4360*/  ISETP.NE.U32.AND P0, PT, R4, RZ, PT ;  /* 0x000000ff0400720c */ /* 0x000fe40003f05070 */
[C---:B------:R-:W-:Y:S02]  /*4370*/  ISETP.NE.AND.EX P1, PT, R5.reuse, RZ, PT, P1 ;  /* 0x000000ff0500720c */ /* 0x040fe40003f25310 */
[----:B------:R-:W-:Y:S01]  /*4380*/  ISETP.NE.AND.EX P0, PT, R5, RZ, PT, P0 ;  /* 0x000000ff0500720c */ /* 0x000fe20003f05300 */
[----:B------:R-:W3:Y:S01]  /*4390*/  @!UP2 LDCU UR5, c[0x0][0xb0c] ;  /* 0x00016180ff05a7ac */ /* 0x000ee20008000800 */
[----:B------:R-:W-:Y:S01]  /*43a0*/  SHF.L.U32 R6, R15, 0x1f, RZ ;  /* 0x0000001f0f067819 */ /* 0x000fe200000006ff */
[----:B--2---:R-:W-:Y:S07]  /*43b0*/  UIMAD.WIDE.U32 UR8, UR13, UR20, URZ ;  /* 0x000000140d0872a5 */ /* 0x004fee000f8e00ff */
[----:B------:R-:W-:Y:S01]  /*43c0*/  @!UP2 UMOV UR4, UR9 ;  /* 0x000000090004ac82 */ /* 0x000fe20008000000 */
[----:B---3--:R-:W-:Y:S02]  /*43d0*/  @!UP2 UISETP.NE.AND UP0, UPT, UR5, 0x1, UPT ;  /* 0x000000010500a88c */ /* 0x008fe4000bf05270 */
[----:B------:R-:W-:Y:S02]  /*43e0*/  @!UP2 USHF.R.U32.HI UR4, URZ, UR21, UR4 ;  /* 0x00000015ff04a299 */ /* 0x000fe40008011604 */
[----:B------:R-:W-:Y:S02]  /*43f0*/  UIMAD.WIDE.U32 UR8, UR7, UR23, URZ ;  /* 0x00000017070872a5 */ /* 0x000fe4000f8e00ff */
[----:B------:R-:W-:Y:S02]  /*4400*/  @!UP2 USEL UR10, UR13, UR4, !UP0 ;  /* 0x000000040d0aa287 */ /* 0x000fe4000c000000 */
[----:B------:R-:W-:Y:S03]  /*4410*/  @!UP2 UISETP.NE.AND UP0, UPT, UR22, 0x1, UPT ;  /* 0x000000011600a88c */ /* 0x000fe6000bf05270 */
[----:B------:R-:W-:Y:S02]  /*4420*/  @!UP2 UMOV UR6, UR9 ;  /* 0x000000090006ac82 */ /* 0x000fe40008000000 */
[----:B------:R-:W2:Y:S02]  /*4430*/  @!UP2 LDCU UR4, c[0x0][0xb20] ;  /* 0x00016400ff04a7ac */ /* 0x000ea40008000800 */
[----:B--2---:R-:W-:Y:S04]  /*4440*/  @!UP2 USHF.R.U32.HI UR6, URZ, UR4, UR6 ;  /* 0x00000004ff06a299 */ /* 0x004fe80008011606 */
[----:B------:R-:W-:Y:S04]  /*4450*/  @!UP2 USEL UR6, UR7, UR6, !UP0 ;  /* 0x000000060706a287 */ /* 0x000fe8000c000000 */
[----:B------:R-:W-:Y:S02]  /*4460*/  @!UP2 UIADD3 UR4, UPT, UPT, -UR10, UR6, URZ ;  /* 0x000000060a04a290 */ /* 0x000fe4000fffe1ff */
[----:B------:R-:W-:Y:S02]  /*4470*/  @!UP2 UIADD3 UR6, UPT, UPT, UR10, -UR6, URZ ;  /* 0x800000060a06a290 */ /* 0x000fe4000fffe0ff */
[----:B------:R-:W-:Y:S02]  /*4480*/  @!UP2 UIMAD UR13, UR4, UR5, UR13 ;  /* 0x00000005040da2a4 */ /* 0x000fe4000f8e020d */
[----:B------:R-:W-:Y:S01]  /*4490*/  @!UP2 UIMAD UR7, UR6, UR22, UR7 ;  /* 0x000000160607a2a4 */ /* 0x000fe2000f8e0207 */
[----:B------:R-:W-:Y:S11]  /*44a0*/  BRA.U UP3, `(.L_x_77) ;  /* 0x0000000103107547 */ /* 0x000ff6000b800000 */
[----:B------:R-:W-:Y:S04]  /*44b0*/  MOV R7, UR34 ;  /* 0x0000002200077c02 */ /* 0x000fe80008000f00 */
[----:B------:R-:W-:Y:S04]  /*44c0*/  SHF.L.U32 R7, R7, 0x1f, RZ ;  /* 0x0000001f07077819 */ /* 0x000fe800000006ff */
[----:B------:R-:W2:Y:S02]  /*44d0*/  SYNCS.PHASECHK.TRANS64.TRYWAIT P2, [UR17+0x58], R7 ;  /* 0x00005807ff0075a7 */ /* 0x000ea40008041111 */
[----:B--2---:R-:W-:Y:S05]  /*44e0*/  @!P2 BRA `(.L_x_78) ;  /* 0x000000300044a947 */ /* 0x004fea0003800000 */
.L_x_77:
[----:B------:R-:W-:Y:S05]  /*44f0*/  @!P1 BRA `(.L_x_79) ;  /* 0x0000000000309947 */ /* 0x000fea0003800000 */
[----:B------:R-:W-:Y:S01]  /*4500*/  ISETP.NE.U32.AND P1, PT, R2, RZ, PT ;  /* 0x000000ff0200720c */ /* 0x000fe20003f25070 */
[----:B------:R-:W2:Y:S01]  /*4510*/  LDCU.64 UR4, c[0x0][0x358] ;  /* 0x00006b00ff0477ac */ /* 0x000ea20008000a00 */
[----:B------:R-:W-:Y:S02]  /*4520*/  IMAD.MOV.U32 R141, RZ, RZ, 0x1 ;  /* 0x00000001ff8d7424 */ /* 0x000fe400078e00ff */
[----:B------:R-:W-:Y:S11]  /*4530*/  ISETP.NE.AND.EX P1, PT, R3, RZ, PT, P1 ;  /* 0x000000ff0300720c */ /* 0x000ff60003f25310 */
[----:B------:R-:W-:Y:S02]  /*4540*/  @!UPT UIADD3 URZ, UPT, UPT, URZ, URZ, URZ ;  /* 0x000000fffffff290 */ /* 0x000fe4000fffe0ff */
[----:B------:R-:W3:Y:S01]  /*4550*/  @P1 LDC.64 R8, c[0x0][0x888] ;  /* 0x00022200ff081b82 */ /* 0x000ee20000000a00 */
[----:B-1----:R-:W-:Y:S04]  /*4560*/  @P1 IMAD R0, R4, UR36, RZ ;  /* 0x0000002404001c24 */ /* 0x002fe8000f8e02ff */
[----:B---3--:R-:W-:Y:S04]  /*4570*/  @P1 IMAD.WIDE R8, R0, 0x4, R8 ;  /* 0x0000000400081825 */ /* 0x008fe800078e0208 */
[----:B------:R-:W-:Y:S01]  /*4580*/  HFMA2 R0, -RZ, RZ, 0, 5.9604644775390625e-08 ;  /* 0x00000001ff007431 */ /* 0x000fe200000001ff */
[----:B--2--5:R2:W5:Y:S04]  /*4590*/  @P1 LDG.E R71, desc[UR4][R8.64] ;  /* 0x0000000408471981 */ /* 0x024568000c1e1900 */
[----:B------:R-:W-:Y:S01]  /*45a0*/  @!P1 PRMT R141, R0, 0x7610, R141 ;  /* 0x00007610008d9816 */ /* 0x000fe2000000008d */
[----:B--2---:R-:W3:Y:S06]  /*45b0*/  @!P1 LDC R71, c[0x0][0x880] ;  /* 0x00022000ff479b82 */ /* 0x004eec0000000800 */
.L_x_79:
[----:B---3-5:R-:W-:Y:S01]  /*45c0*/  @!P0 FSETP.EQ.AND P1, PT, R71, RZ, PT ;  /* 0x000000ff4700820b */ /* 0x028fe20003f22000 */
[----:B------:R-:W-:Y:S01]  /*45d0*/  @!UPT UIADD3 URZ, UPT, UPT, URZ, URZ, URZ ;  /* 0x000000fffffff290 */ /* 0x000fe2000fffe0ff */
[----:B------:R-:W-:Y:S11]  /*45e0*/  @!P0 BRA `(.L_x_80) ;  /* 0x0000000000188947 */ /* 0x000ff60003800000 */
[----:B------:R-:W-:Y:S02]  /*45f0*/  LOP3.LUT P0, RZ, R141, 0xff, RZ, 0xc0, !PT ;  /* 0x000000ff8dff7812 */ /* 0x000fe4000780c0ff */
[----:B------:R-:W-:Y:S04]  /*4600*/  ISETP.NE.U32.AND P1, PT, R2, RZ, PT ;  /* 0x000000ff0200720c */ /* 0x000fe80003f25070 */
[----:B------:R-:W-:Y:S04]  /*4610*/  ISETP.NE.AND.EX P1, PT, R3, RZ, PT, P1 ;  /* 0x000000ff0300720c */ /* 0x000fe80003f25310 */
[----:B------:R-:W-:Y:S03]  /*4620*/  PLOP3.LUT P1, PT, P1, PT, PT, 0x8, 0x80 ;  /* 0x000000000080781c */ /* 0x000fe60000f2e170 */
[----:B------:R-:W-:Y:S11]  /*4630*/  @P0 FSETP.EQ.AND P1, PT, R71, RZ, PT ;  /* 0x000000ff4700020b */ /* 0x000ff60003f22000 */
[----:B------:R-:W-:Y:S02]  /*4640*/  @!UPT UIADD3 URZ, UPT, UPT, URZ, URZ, URZ ;  /* 0x000000fffffff290 */ /* 0x000fe4000fffe0ff */
.L_x_80:
[----:B------:R-:W2:Y:S01]  /*4650*/  SYNCS.PHASECHK.TRANS64.TRYWAIT P0, [UR17+0x48], R6 ;  /* 0x00004806ff0075a7 */ /* 0x000ea20008001111 */
[----:B------:R-:W-:Y:S02]  /*4660*/  ELECT P2, URZ, PT ;  /* 0x0000000000ff782f */ /* 0x000fe40003840000 */
[----:B------:R-:W-:Y:S01]  /*4670*/  IADD3 R14, PT, PT, R14, 0x1, RZ ;  /* 0x000000010e0e7810 */ /* 0x000fe20007ffe0ff */
[----:B--2---:R-:W-:Y:S10]  /*4680*/  @!P0 BRA `(.L_x_81) ;  /* 0x0000002c00f48947 */ /* 0x004ff40003800000 */
.L_x_132:
[----:B------:R-:W-:Y:S01]  /*4690*/  PLOP3.LUT P1, PT, P1, P2, PT, 0xf2, 0x2f ;  /* 0x00000000002f781c */ /* 0x000fe20000f25e72 */
[----:B------:R-:W-:Y:S01]  /*46a0*/  UMOV UR18, 0x0 ;  /* 0x0000000000127882 */ /* 0x000fe20000000000 */
[----:B------:R-:W-:Y:S01]  /*46b0*/  UMOV UR19, 0x10000000 ;  /* 0x1000000000137882 */ /* 0x000fe20000000000 */
[----:B------:R-:W-:Y:S01]  /*46c0*/  UMOV UR12, UR36 ;  /* 0x00000024000c7c82 */ /* 0x000fe20008000000 */
[----:B------:R-:W-:Y:S01]  /*46d0*/  LOP3.LUT R15, R15, 0x1, RZ, 0x3c, !PT ;  /* 0x000000010f0f7812 */ /* 0x000fe200078e3cff */
[----:B------:R-:W-:Y:S01]  /*46e0*/  UPLOP3.LUT UP3, UPT, UPT, UPT, UPT, 0x80, 0x8 ;  /* 0x000000000008789c */ /* 0x000fe20003f6f070 */
[----:B------:R-:W-:Y:S07]  /*46f0*/  UMOV UR36, UR24 ;  /* 0x0000001800247c82 */ /* 0x000fee0008000000 */
[----:B-1----:R-:W-:Y:S01]  /*4700*/  @!P1 IADD3 R6, P0, PT, R16, 0x580, RZ ;  /* 0x0000058010069810 */ /* 0x002fe20007f1e0ff */
[----:B------:R-:W-:Y:S03]  /*4710*/  VOTEU.ALL UP0, P1 ;  /* 0x0000000000ff7886 */ /* 0x000fe60000800000 */
[----:B------:R-:W-:Y:S01]  /*4720*/  @!P1 R2UR UR5, R6 ;  /* 0x00000000060592ca */ /* 0x000fe200000e0000 */
[----:B------:R-:W-:Y:S01]  /*4730*/  @!P1 IMAD.X R0, RZ, RZ, R17, P0 ;  /* 0x000000ffff009224 */ /* 0x000fe200000e0611 */
[----:B------:R-:W-:Y:S01]  /*4740*/  @!UP0 USHF.L.U32 UR10, UR45, 0x6, URZ ;  /* 0x000000062d0a8899 */ /* 0x000fe200080006ff */
[----:B------:R-:W-:Y:S01]  /*4750*/  ISETP.NE.AND P0, PT, R14, 0x2, PT ;  /* 0x000000020e00780c */ /* 0x000fe20003f05270 */
[----:B------:R-:W-:Y:S02]  /*4760*/  @!UP0 USHF.L.U32 UR11, UR46, 0x7, URZ ;  /* 0x000000072e0b8899 */ /* 0x000fe400080006ff */
[----:B------:R-:W-:Y:S01]  /*4770*/  @!P1 R2UR UR4, R0 ;  /* 0x00000000000492ca */ /* 0x000fe200000e0000 */
[----:B------:R-:W-:Y:S01]  /*4780*/  @!UP0 UIADD3 UR8, UPT, UPT, UR17, 0x200, URZ ;  /* 0x0000020011088890 */ /* 0x000fe2000fffe0ff */
[----:B------:R-:W-:Y:S01]  /*4790*/  SEL R0, RZ, 0x1, P0 ;  /* 0x00000001ff007807 */ /* 0x000fe20000000000 */
[----:B------:R-:W-:Y:S01]  /*47a0*/  @!UP0 UIADD3 UR9, UPT, UPT, UR17, 0x40, URZ ;  /* 0x0000004011098890 */ /* 0x000fe2000fffe0ff */
[----:B------:R-:W-:Y:S01]  /*47b0*/  SEL R14, R14, RZ, P0 ;  /* 0x000000ff0e0e7207 */ /* 0x000fe20000000000 */
[----:B------:R-:W-:Y:S01]  /*47c0*/  VOTEU.ALL UP0, P1 ;  /* 0x0000000000ff7886 */ /* 0x000fe20000800000 */
[----:B------:R-:W-:Y:S01]  /*47d0*/  LOP3.LUT R13, R13, R0, RZ, 0x3c, !PT ;  /* 0x000000000d0d7212 */ /* 0x000fe200078e3cff */
[----:B------:R-:W-:Y:S01]  /*47e0*/  IMAD.U32 R6, RZ, RZ, UR5 ;  /* 0x00000005ff067e24 */ /* 0x000fe2000f8e00ff */
[----:B------:R-:W-:Y:S02]  /*47f0*/  UIADD3 UR45, UPT, UPT, UR7, UR55, URZ ;  /* 0x00000037072d7290 */ /* 0x000fe4000fffe0ff */
[----:B------:R-:W-:Y:S03]  /*4800*/  UIADD3 UR46, UPT, UPT, UR13, UR58, URZ ;  /* 0x0000003a0d2e7290 */ /* 0x000fe6000fffe0ff */
[----:B------:R-:W-:Y:S01]  /*4810*/  IMAD.U32 R7, RZ, RZ, UR4 ;  /* 0x00000004ff077e24 */ /* 0x000fe2000f8e00ff */
[----:B------:R-:W-:Y:S04]  /*4820*/  @!P1 R2UR UR4, R6 ;  /* 0x00000000060492ca */ /* 0x000fe800000e0000 */
[----:B------:R-:W-:Y:S11]  /*4830*/  @!P1 R2UR UR5, R7 ;  /* 0x00000000070592ca */ /* 0x000ff600000e0000 */
[----:B------:R-:W-:Y:S02]  /*4840*/  @!UPT UIADD3 URZ, UPT, UPT, URZ, URZ, URZ ;  /* 0x000000fffffff290 */ /* 0x000fe4000fffe0ff */
[----:B------:R2:W-:Y:S01]  /*4850*/  @!UP0 UTMALDG.3D [UR8], [UR4], desc[UR18] ;  /* 0x00001208040085b4 */ /* 0x0005e20008011000 */
[----:B------:R2:W-:Y:S01]  /*4860*/  @!P1 SYNCS.ARRIVE.TRANS64.RED.A0TR RZ, [UR17+0x40], R12 ;  /* 0x0000400cffff99a7 */ /* 0x0005e20008300411 */
[----:B------:R-:W-:Y:S01]  /*4870*/  SYNCS.ARRIVE.TRANS64.RED.A1T0 RZ, [UR27], RZ ;  /* 0x000000ffffff79a7 */ /* 0x000fe2000810041b */
[----:B------:R-:W-:Y:S05]  /*4880*/  BRA.U UP1, `(.L_x_82) ;  /* 0xfffffff5018c7547 */ /* 0x000fea000b83ffff */
[----:B------:R-:W-:Y:S07]  /*4890*/  MOV R0, UR17 ;  /* 0x0000001100007c02 */ /* 0x000fee0008000f00 */
.L_x_83:
[----:B-1----:R-:W-:-:S04]  /*48a0*/  SHF.L.U32 R2, R15, 0x1f, RZ ;  /* 0x0000001f0f027819 */ /* 0x002fc800000006ff */
[----:B------:R1:W3:Y:S03]  /*48b0*/  SYNCS.PHASECHK.TRANS64.TRYWAIT P0, [R0+URZ+0x48], R2 ;  /* 0x00004802000075a7 */ /* 0x0002e600080011ff */
[----:B---3--:R-:W-:Y:S05]  /*48c0*/  @!P0 NANOSLEEP.SYNCS 0x989680 ;  /* 0x009896800000895d */ /* 0x008fea0003900000 */
[----:B------:R-:W3:Y:S02]  /*48d0*/  @!P0 SYNCS.PHASECHK.TRANS64 P0, [R0+URZ+0x48], R2 ;  /* 0x00004802000085a7 */ /* 0x000ee400080010ff */
[----:B--23--:R-:W-:Y:S05]  /*48e0*/  @P0 EXIT ;  /* 0x000000000000094d */ /* 0x00cfea0003800000 */
[----:B------:R-:W-:Y:S05]  /*48f0*/  BRA `(.L_x_83) ;  /* 0xfffffffc00e87947 */ /* 0x000fea000383ffff */
.L_x_74:
[----:B------:R-:W-:-:S06]  /*4900*/  UISETP.GE.AND UP0, UPT, UR22, 0x4, UPT ;  /* 0x000000041600788c */ /* 0x000fcc000bf06270 */
[----:B------:R-:W-:-:S13]  /*4910*/  PLOP3.LUT P0, PT, PT, PT, UP0, 0x80, 0x8 ;  /* 0x000000000008781c */ /* 0x000fda0003f0f008 */
[----:B------:R-:W-:Y:S05]  /*4920*/  @!P0 EXIT ;  /* 0x000000000000894d */ /* 0x000fea0003800000 */
[----:B------:R-:W-:Y:S01]  /*4930*/  BAR.SYNC.DEFER_BLOCKING 0x6, 0xa0 ;  /* 0x0182800000007b1d */ /* 0x000fe20000010000 */
[C---:B------:R-:W-:Y:S02]  /*4940*/  IMAD.SHL.U32 R4, R131.reuse, 0x40, RZ ;  /* 0x0000004083047824 */ /* 0x040fe400078e00ff */
[----:B------:R-:W-:Y:S02]  /*4950*/  HFMA2 R68, -RZ, RZ, 0, 0 ;  /* 0x00000000ff447431 */ /* 0x000fe400000001ff */
[C---:B------:R-:W-:Y:S01]  /*4960*/  IMAD.SHL.U32 R140, R131.reuse, 0x8, RZ ;  /* 0x00000008838c7824 */ /* 0x040fe200078e00ff */
[----:B------:R-:W-:Y:S01]  /*4970*/  CS2R R144, SRZ ;  /* 0x0000000000907805 */ /* 0x000fe2000001ff00 */
[C---:B------:R-:W-:Y:S01]  /*4980*/  IMAD.SHL.U32 R147, R131.reuse, 0x10, RZ ;  /* 0x0000001083937824 */ /* 0x040fe200078e00ff */
[----:B------:R-:W-:Y:S01]  /*4990*/  UMOV UR44, 0x400 ;  /* 0x00000400002c7882 */ /* 0x000fe20000000000 */
[----:B------:R-:W-:Y:S01]  /*49a0*/  LOP3.LUT R5, R4, 0x180, RZ, 0xc0, !PT ;  /* 0x0000018004057812 */ /* 0x000fe200078ec0ff */
[----:B------:R-:W-:Y:S01]  /*49b0*/  ULEA UR44, UR61, UR44, 0x18 ;  /* 0x0000002c3d2c7291 */ /* 0x000fe2000f8ec0ff */
[----:B------:R-:W1:Y:S01]  /*49c0*/  LDC.64 R136, c[0x0][0x888] ;  /* 0x00022200ff887b82 */ /* 0x000e620000000a00 */
[----:B------:R-:W-:Y:S01]  /*49d0*/  IMAD.U32 R69, R131, 0x10000, RZ ;  /* 0x0001000083457824 */ /* 0x000fe200078e00ff */
[----:B------:R-:W-:Y:S01]  /*49e0*/  LOP3.LUT R140, R5, 0x30, R140, 0xf8, !PT ;  /* 0x00000030058c7812 */ /* 0x000fe200078ef88c */
[----:B------:R-:W-:Y:S01]  /*49f0*/  UIADD3 UR4, UPT, UPT, UR44, 0x2200, URZ ;  /* 0x000022002c047890 */ /* 0x000fe2000fffe0ff */
[----:B------:R-:W-:Y:S01]  /*4a00*/  LOP3.LUT R149, R147, 0x20, RZ, 0xc0, !PT ;  /* 0x0000002093957812 */ /* 0x000fe200078ec0ff */
[----:B------:R-:W-:Y:S01]  /*4a10*/  IMAD.MOV.U32 R146, RZ, RZ, RZ ;  /* 0x000000ffff927224 */ /* 0x000fe200078e00ff */
[----:B------:R-:W-:Y:S01]  /*4a20*/  LOP3.LUT R140, R140, 0x1e40, R4, 0xf8, !PT ;  /* 0x00001e408c8c7812 */ /* 0x000fe200078ef804 */
[----:B------:R-:W-:Y:S01]  /*4a30*/  IMAD.MOV.U32 R143, RZ, RZ, RZ ;  /* 0x000000ffff8f7224 */ /* 0x000fe200078e00ff */
[----:B------:R-:W2:Y:S01]  /*4a40*/  LDC.64 R138, c[0x0][0x890] ;  /* 0x00022400ff8a7b82 */ /* 0x000ea20000000a00 */
[----:B------:R-:W-:Y:S01]  /*4a50*/  LOP3.LUT R69, R69, 0x600000, RZ, 0xc0, !PT ;  /* 0x0060000045457812 */ /* 0x000fe200078ec0ff */
[----:B------:R-:W3:Y:S01]  /*4a60*/  LDCU UR53, c[0x0][0x370] ;  /* 0x00006e00ff3577ac */ /* 0x000ee20008000800 */
[----:B------:R-:W-:Y:S01]  /*4a70*/  VIADD R148, R140, UR44 ;  /* 0x0000002c8c947c36 */ /* 0x000fe20008000000 */
[----:B------:R-:W-:-:S02]  /*4a80*/  LOP3.LUT R147, R147, 0x40, RZ, 0xc0, !PT ;  /* 0x0000004093937812 */ /* 0x000fc400078ec0ff */
[----:B------:R-:W-:Y:S01]  /*4a90*/  MOV R150, UR4 ;  /* 0x0000000400967c02 */ /* 0x000fe20008000f00 */
[----:B------:R-:W4:Y:S01]  /*4aa0*/  LDS R0, [UR44+0x110] ;  /* 0x0001102cff007984 */ /* 0x000f220008000800 */
[----:B------:R-:W1:Y:S01]  /*4ab0*/  LDC.64 R134, c[0x0][0x8b0] ;  /* 0x00022c00ff867b82 */ /* 0x000e620000000a00 */
[--C-:B------:R-:W-:Y:S01]  /*4ac0*/  IADD3 R149, PT, PT, -R149, 0x200, R148.reuse ;  /* 0x0000020095957810 */ /* 0x100fe20007ffe194 */
[----:B------:R-:W1:Y:S01]  /*4ad0*/  LDCU.64 UR62, c[0x0][0x348] ;  /* 0x00006900ff3e77ac */ /* 0x000e620008000a00 */
[----:B------:R-:W-:-:S03]  /*4ae0*/  IADD3 R148, PT, PT, -R147, 0x200, R148 ;  /* 0x0000020093947810 */ /* 0x000fc60007ffe194 */
[----:B------:R-:W-:Y:S01]  /*4af0*/  IMAD.IADD R147, R149, 0x1, -R147 ;  /* 0x0000000195937824 */ /* 0x000fe200078e0a93 */
[----:B------:R-:W1:Y:S01]  /*4b00*/  LDCU UR41, c[0x0][0xb0c] ;  /* 0x00016180ff2977ac */ /* 0x000e620008000800 */
[----:B------:R-:W1:Y:S01]  /*4b10*/  LDC.64 R132, c[0x0][0x8a8] ;  /* 0x00022a00ff847b82 */ /* 0x000e620000000a00 */
[----:B------:R-:W1:Y:S01]  /*4b20*/  LDCU UR39, c[0x0][0xb30] ;  /* 0x00016600ff2777ac */ /* 0x000e620008000800 */
[----:B------:R-:W1:Y:S01]  /*4b30*/  LDCU.64 UR56, c[0x0][0x888] ;  /* 0x00011100ff3877ac */ /* 0x000e620008000a00 */
[----:B------:R-:W1:Y:S01]  /*4b40*/  LDCU.64 UR42, c[0x0][0xb28] ;  /* 0x00016500ff2a77ac */ /* 0x000e620008000a00 */
[----:B------:R-:W1:Y:S01]  /*4b50*/  LDCU.128 UR48, c[0x0][0xb10] ;  /* 0x00016200ff3077ac */ /* 0x000e620008000c00 */
[----:B------:R-:W1:Y:S01]  /*4b60*/  LDCU UR52, c[0x0][0x374] ;  /* 0x00006e80ff3477ac */ /* 0x000e620008000800 */
[----:B------:R-:W-:Y:S01]  /*4b70*/  UIADD3 UR59, UPT, UPT, UR44, 0x200, URZ ;  /* 0x000002002c3b7890 */ /* 0x000fe2000fffe0ff */
[----:B---34-:R-:W-:-:S11]  /*4b80*/  IMAD.IADD R69, R0, 0x1, R69 ;  /* 0x0000000100457824 */ /* 0x018fd600078e0245 */
.L_x_101:
[----:B------:R-:W-:Y:S02]  /*4b90*/  LEA R3, R143, UR44, 0x3 ;  /* 0x0000002c8f037c11 */ /* 0x000fe4000f8e18ff */
[----:B------:R-:W-:Y:S02]  /*4ba0*/  SHF.L.U32 R0, R145, 0x1f, RZ ;  /* 0x0000001f91007819 */ /* 0x000fe400000006ff */
[----:B-1----:R-:W-:Y:S02]  /*4bb0*/  LEA R4, R143, UR44, 0x4 ;  /* 0x0000002c8f047c11 */ /* 0x002fe4000f8e20ff */
[----:B------:R-:W3:Y:S02]  /*4bc0*/  SYNCS.PHASECHK.TRANS64.TRYWAIT P0, [R3+URZ+0x60], R0 ;  /* 0x00006000030075a7 */ /* 0x000ee400080011ff */
[----:B--23--:R-:W-:Y:S05]  /*4bd0*/  @!P0 BRA `(.L_x_84) ;  /* 0x0000002800b88947 */ /* 0x00cfea0003800000 */
.L_x_133:
[----:B------:R-:W4:Y:S01]  /*4be0*/  LDS.128 R4, [R4+0xf0] ;  /* 0x0000f00004047984 */ /* 0x000f220000000c00 */
[----:B------:R-:W-:Y:S01]  /*4bf0*/  UISETP.GE.AND UP0, UPT, UR40, 0x1, UPT ;  /* 0x000000012800788c */ /* 0x000fe2000bf06270 */
[----:B------:R-:W-:Y:S01]  /*4c00*/  @!PT LDS RZ, [RZ] ;  /* 0x00000000fffff984 */ /* 0x000fe20000000800 */
[----:B------:R-:W-:Y:S01]  /*4c10*/  @!PT LDS RZ, [RZ] ;  /* 0x00000000fffff984 */ /* 0x000fe20000000800 */
[----:B------:R-:W-:Y:S01]  /*4c20*/  @!PT LDS RZ, [RZ] ;  /* 0x00000000fffff984 */ /* 0x000fe20000000800 */
[----:B------:R-:W-:Y:S01]  /*4c30*/  @!PT LDS RZ, [RZ] ;  /* 0x00000000fffff984 */ /* 0x000fe20000000800 */
[----:B------:R1:W-:Y:S06]  /*4c40*/  MEMBAR.ALL.CTA ;  /* 0x0000000000007992 */ /* 0x0003ec0000008000 */
[----:B-1----:R-:W1:Y:S01]  /*4c50*/  FENCE.VIEW.ASYNC.S ;  /* 0x00000000000073c6 */ /* 0x002e620000000000 */
[----:B----4-:R-:W-:Y:S11]  /*4c60*/  LOP3.LUT P0, RZ, R6, 0x1, RZ, 0xc0, !PT ;  /* 0x0000000106ff7812 */ /* 0x010ff6000780c0ff */
[----:B------:R-:W-:Y:S02]  /*4c70*/  @!UPT UIADD3 URZ, UPT, UPT, URZ, URZ, URZ ;  /* 0x000000fffffff290 */ /* 0x000fe4000fffe0ff */
[----:B-1----:R-:W-:Y:S01]  /*4c80*/  VOTEU.ANY UP1, P0 ;  /* 0x0000000000ff7886 */ /* 0x002fe20000020100 */
[----:B------:R-:W-:Y:S01]  /*4c90*/  PLOP3.LUT P0, PT, PT, PT, UP1, 0x80, 0x8 ;  /* 0x000000000008781c */ /* 0x000fe20003f0f018 */
[----:B------:R-:W-:Y:S11]  /*4ca0*/  UP2UR UR47, UPR, URZ, 0x2 ;  /* 0x00000002ff2f7883 */ /* 0x000ff60008000000 */
[----:B------:R-:W-:Y:S01]  /*4cb0*/  @!UPT UIADD3 URZ, UPT, UPT, URZ, URZ, URZ ;  /* 0x000000fffffff290 */ /* 0x000fe2000fffe0ff */
[----:B---3--:R-:W-:Y:S02]  /*4cc0*/  @P0 SHF.R.U32.HI R0, RZ, 0x10, R5 ;  /* 0x00000010ff000819 */ /* 0x008fe40000011605 */
        /* <DEDUP_REMOVED lines=12> */
[----:B------:R-:W3:Y:S01]  /*4d90*/  LDCU UR12, c[0x0][0xb20] ;  /* 0x00016400ff0c77ac */ /* 0x000ee20008000800 */
[----:B------:R-:W-:Y:S02]  /*4da0*/  UIMAD.WIDE.U32 UR4, UR52, UR51, URZ ;  /* 0x00000033340472a5 */ /* 0x000fe4000f8e00ff */
[----:B------:R-:W-:Y:S02]  /*4db0*/  UIMAD.WIDE.U32 UR6, UR53, UR48, URZ ;  /* 0x00000030350672a5 */ /* 0x000fe4000f8e00ff */
[----:B------:R-:W-:Y:S02]  /*4dc0*/  UISETP.NE.AND UP0, UPT, UR50, 0x1, UPT ;  /* 0x000000013200788c */ /* 0x000fe4000bf05270 */
[----:B------:R-:W-:Y:S02]  /*4dd0*/  UIMAD.WIDE.U32 UR8, UR37, UR51, URZ ;  /* 0x00000033250872a5 */ /* 0x000fe4000f8e00ff */
[----:B------:R-:W-:Y:S02]  /*4de0*/  UIMAD.WIDE.U32 UR10, UR38, UR48, URZ ;  /* 0x00000030260a72a5 */ /* 0x000fe4000f8e00ff */
[----:B------:R-:W-:Y:S02]  /*4df0*/  UISETP.NE.AND UP1, UPT, UR41, 0x1, UPT ;  /* 0x000000012900788c */ /* 0x000fe4000bf25270 */
[----:B------:R-:W-:Y:S01]  /*4e00*/  UISETP.NE.AND UP2, UPT, UR40, 0x1, UPT ;  /* 0x000000012800788c */ /* 0x000fe2000bf45270 */
[----:B------:R-:W-:Y:S02]  /*4e10*/  UMOV UR4, UR5 ;  /* 0x0000000500047c82 */ /* 0x000fe40008000000 */
[----:B---3--:R-:W-:Y:S03]  /*4e20*/  USHF.R.U32.HI UR5, URZ, UR12, UR4 ;  /* 0x0000000cff057299 */ /* 0x008fe60008011604 */
[----:B------:R-:W-:Y:S02]  /*4e30*/  UMOV UR4, UR7 ;  /* 0x0000000700047c82 */ /* 0x000fe40008000000 */
[----:B------:R-:W-:Y:S02]  /*4e40*/  USHF.R.U32.HI UR7, URZ, UR49, UR4 ;  /* 0x00000031ff077299 */ /* 0x000fe40008011604 */
[----:B------:R-:W-:Y:S02]  /*4e50*/  USEL UR4, UR52, UR5, !UP0 ;  /* 0x0000000534047287 */ /* 0x000fe4000c000000 */
[----:B------:R-:W-:Y:S01]  /*4e60*/  USEL UR7, UR53, UR7, !UP1 ;  /* 0x0000000735077287 */ /* 0x000fe2000c800000 */
[----:B------:R-:W-:Y:S01]  /*4e70*/  UMOV UR5, UR9 ;  /* 0x0000000900057c82 */ /* 0x000fe20008000000 */
[----:B------:R-:W-:Y:S02]  /*4e80*/  UIMAD.WIDE.U32 UR8, UR4, UR42, URZ ;  /* 0x0000002a040872a5 */ /* 0x000fe4000f8e00ff */
[----:B------:R-:W-:Y:S03]  /*4e90*/  USHF.R.U32.HI UR6, URZ, UR12, UR5 ;  /* 0x0000000cff067299 */ /* 0x000fe60008011605 */
[----:B------:R-:W-:Y:S01]  /*4ea0*/  UMOV UR5, UR11 ;  /* 0x0000000b00057c82 */ /* 0x000fe20008000000 */
[----:B------:R-:W-:Y:S02]  /*4eb0*/  UIMAD.WIDE.U32 UR10, UR7, UR42, URZ ;  /* 0x0000002a070a72a5 */ /* 0x000fe4000f8e00ff */
[----:B------:R-:W-:Y:S02]  /*4ec0*/  USHF.R.U32.HI UR12, URZ, UR49, UR5 ;  /* 0x00000031ff0c7299 */ /* 0x000fe40008011605 */
[----:B------:R-:W-:Y:S01]  /*4ed0*/  USEL UR6, UR37, UR6, !UP0 ;  /* 0x0000000625067287 */ /* 0x000fe2000c000000 */
[----:B------:R-:W-:Y:S02]  /*4ee0*/  UMOV UR5, UR9 ;  /* 0x0000000900057c82 */ /* 0x000fe40008000000 */
[----:B------:R-:W-:Y:S01]  /*4ef0*/  UMOV UR10, UR11 ;  /* 0x0000000b000a7c82 */ /* 0x000fe20008000000 */
[----:B------:R-:W-:Y:S02]  /*4f00*/  @UP2 USHF.R.U32.HI UR4, URZ, UR43, UR5 ;  /* 0x0000002bff042299 */ /* 0x000fe40008011605 */
[----:B------:R-:W-:Y:S02]  /*4f10*/  @UP2 USHF.R.U32.HI UR7, URZ, UR43, UR10 ;  /* 0x0000002bff072299 */ /* 0x000fe4000801160a */
[----:B------:R-:W-:Y:S02]  /*4f20*/  UIMAD UR4, UR40, UR4, URZ ;  /* 0x00000004280472a4 */ /* 0x000fe4000f8e02ff */
[----:B------:R-:W-:Y:S02]  /*4f30*/  UIMAD.WIDE.U32 UR10, UR6, UR42, URZ ;  /* 0x0000002a060a72a5 */ /* 0x000fe4000f8e00ff */
[----:B------:R-:W-:Y:S02]  /*4f40*/  USEL UR5, UR38, UR12, !UP1 ;  /* 0x0000000c26057287 */ /* 0x000fe4000c800000 */
[----:B------:R-:W-:Y:S02]  /*4f50*/  UIMAD UR8, UR40, UR7, URZ ;  /* 0x00000007280872a4 */ /* 0x000fe4000f8e02ff */
[----:B------:R-:W-:Y:S03]  /*4f60*/  UISETP.GE.AND UP0, UPT, UR6, UR4, UPT ;  /* 0x000000040600728c */ /* 0x000fe6000bf06270 */
[----:B------:R-:W-:Y:S01]  /*4f70*/  UMOV UR4, UR11 ;  /* 0x0000000b00047c82 */ /* 0x000fe20008000000 */
[----:B------:R-:W-:Y:S02]  /*4f80*/  UISETP.GE.OR UP0, UPT, UR5, UR8, UP0 ;  /* 0x000000080500728c */ /* 0x000fe40008706670 */
[----:B------:R-:W-:Y:S02]  /*4f90*/  USHF.R.U32.HI UR4, URZ, UR43, UR4 ;  /* 0x0000002bff047299 */ /* 0x000fe40008011604 */
[----:B------:R-:W-:Y:S02]  /*4fa0*/  UIMAD.WIDE.U32 UR8, UR5, UR42, URZ ;  /* 0x0000002a050872a5 */ /* 0x000fe4000f8e00ff */
[----:B------:R-:W-:Y:S02]  /*4fb0*/  USEL UR11, UR6, UR4, !UP2 ;  /* 0x00000004060b7287 */ /* 0x000fe4000d000000 */
[----:B------:R-:W-:Y:S02]  /*4fc0*/  UIADD3 UR8, UPT, UPT, -UR5, URZ, URZ ;  /* 0x000000ff05087290 */ /* 0x000fe4000fffe1ff */
[----:B------:R-:W-:Y:S01]  /*4fd0*/  UIADD3 UR10, UPT, UPT, -UR11, URZ, URZ ;  /* 0x000000ff0b0a7290 */ /* 0x000fe2000fffe1ff */
[----:B------:R-:W-:Y:S01]  /*4fe0*/  @!UP0 UMOV UR4, UR9 ;  /* 0x0000000900048c82 */ /* 0x000fe20008000000 */
[----:B------:R-:W-:Y:S02]  /*4ff0*/  UIADD3 UR9, UPT, UPT, -UR6, URZ, URZ ;  /* 0x000000ff06097290 */ /* 0x000fe4000fffe1ff */
[----:B------:R-:W-:Y:S02]  /*5000*/  @!UP0 USHF.R.U32.HI UR4, URZ, UR43, UR4 ;  /* 0x0000002bff048299 */ /* 0x000fe40008011604 */
[----:B------:R-:W-:Y:S02]  /*5010*/  UIMAD UR10, UR40, UR10, UR6 ;  /* 0x0000000a280a72a4 */ /* 0x000fe4000f8e0206 */
[----:B------:R-:W-:Y:S04]  /*5020*/  @!UP0 USEL UR4, UR5, UR4, !UP2 ;  /* 0x0000000405048287 */ /* 0x000fe8000d000000 */
[----:B------:R-:W-:Y:S02]  /*5030*/  @!UP0 UIMAD UR10, UR7, UR10, UR4 ;  /* 0x0000000a070a82a4 */ /* 0x000fe4000f8e0204 */
[----:B------:R-:W-:Y:S02]  /*5040*/  @!UP0 UIADD3 UR11, UPT, UPT, UR11, -UR4, URZ ;  /* 0x800000040b0b8290 */ /* 0x000fe4000fffe0ff */
[----:B------:R-:W-:Y:S02]  /*5050*/  UIMAD UR7, UR41, UR8, UR38 ;  /* 0x00000008290772a4 */ /* 0x000fe4000f8e0226 */
[----:B------:R-:W-:Y:S02]  /*5060*/  @!UP0 UIMAD UR6, UR11, UR40, UR5 ;  /* 0x000000280b0682a4 */ /* 0x000fe4000f8e0205 */
[----:B------:R-:W-:Y:S01]  /*5070*/  UIMAD UR4, UR50, UR9, UR37 ;  /* 0x00000009320472a4 */ /* 0x000fe2000f8e0225 */
[----:B------:R-:W-:Y:S02]  /*5080*/  @!UP0 UMOV UR5, UR10 ;  /* 0x0000000a00058c82 */ /* 0x000fe40008000000 */
[----:B------:R-:W-:Y:S02]  /*5090*/  UIMAD UR38, UR5, UR41, UR7 ;  /* 0x00000029052672a4 */ /* 0x000fe4000f8e0207 */
[----:B------:R-:W-:Y:S11]  /*50a0*/  UIMAD UR37, UR6, UR50, UR4 ;  /* 0x00000032062572a4 */ /* 0x000ff6000f8e0204 */
[----:B------:R-:W-:Y:S01]  /*50b0*/  @!UPT UIADD3 URZ, UPT, UPT, URZ, URZ, URZ ;  /* 0x000000fffffff290 */ /* 0x000fe2000fffe0ff */
.L_x_85:
[----:B------:R-:W-:Y:S01]  /*50c0*/  UISETP.NE.AND UP0, UPT, UR39, 0x1, UPT ;  /* 0x000000012700788c */ /* 0x000fe2000bf05270 */
[----:B------:R-:W-:Y:S10]  /*50d0*/  IADD3 R143, PT, PT, R143, 0x1, RZ ;  /* 0x000000018f8f7810 */ /* 0x000ff40007ffe0ff */
[----:B------:R-:W3:Y:S01]  /*50e0*/  @!UP0 LDCU.128 UR12, c[0x0][0xb10] ;  /* 0x00016200ff0c87ac */ /* 0x000ee20008000c00 */
[----:B------:R-:W4:Y:S01]  /*50f0*/  @!UP0 LDCU UR5, c[0x0][0xb0c] ;  /* 0x00016180ff0587ac */ /* 0x000f220008000800 */
[----:B------:R-:W2:Y:S01]  /*5100*/  @!UP0 LDCU UR10, c[0x0][0xb20] ;  /* 0x00016400ff0a87ac */ /* 0x000ea20008000800 */
[----:B---3--:R-:W-:Y:S02]  /*5110*/  UIMAD.WIDE.U32 UR8, UR38, UR12, URZ ;  /* 0x0000000c260872a5 */ /* 0x008fe4000f8e00ff */
[----:B------:R-:W-:Y:S02]  /*5120*/  UIMAD.WIDE.U32 UR6, UR37, UR15, URZ ;  /* 0x0000000f250672a5 */ /* 0x000fe4000f8e00ff */
[----:B------:R-:W-:Y:S03]  /*5130*/  @!UP0 UISETP.NE.AND UP1, UPT, UR14, 0x1, UPT ;  /* 0x000000010e00888c */ /* 0x000fe6000bf25270 */
[----:B------:R-:W-:Y:S01]  /*5140*/  @!UP0 UMOV UR4, UR9 ;  /* 0x0000000900048c82 */ /* 0x000fe20008000000 */
[----:B----4-:R-:W-:Y:S02]  /*5150*/  @!UP0 UISETP.NE.AND UP2, UPT, UR5, 0x1, UPT ;  /* 0x000000010500888c */ /* 0x010fe4000bf45270 */
[----:B------:R-:W-:Y:S01]  /*5160*/  @!UP0 USHF.R.U32.HI UR4, URZ, UR13, UR4 ;  /* 0x0000000dff048299 */ /* 0x000fe20008011604 */
[----:B------:R-:W-:Y:S02]  /*5170*/  @!UP0 UMOV UR6, UR7 ;  /* 0x0000000700068c82 */ /* 0x000fe40008000000 */
[----:B--2---:R-:W-:Y:S02]  /*5180*/  @!UP0 USHF.R.U32.HI UR6, URZ, UR10, UR6 ;  /* 0x0000000aff068299 */ /* 0x004fe40008011606 */
[----:B------:R-:W-:Y:S02]  /*5190*/  @!UP0 USEL UR7, UR38, UR4, !UP2 ;  /* 0x0000000426078287 */ /* 0x000fe4000d000000 */
[----:B------:R-:W-:Y:S04]  /*51a0*/  @!UP0 USEL UR6, UR37, UR6, !UP1 ;  /* 0x0000000625068287 */ /* 0x000fe8000c800000 */
[----:B------:R-:W-:Y:S02]  /*51b0*/  @!UP0 UIADD3 UR4, UPT, UPT, -UR7, UR6, URZ ;  /* 0x0000000607048290 */ /* 0x000fe4000fffe1ff */
[----:B------:R-:W-:Y:S02]  /*51c0*/  @!UP0 UIADD3 UR6, UPT, UPT, UR7, -UR6, URZ ;  /* 0x8000000607068290 */ /* 0x000fe4000fffe0ff */
[----:B------:R-:W-:Y:S02]  /*51d0*/  @!UP0 UIMAD UR38, UR4, UR5, UR38 ;  /* 0x00000005042682a4 */ /* 0x000fe4000f8e0226 */
[----:B------:R-:W-:Y:S02]  /*51e0*/  @!UP0 UIMAD UR37, UR6, UR14, UR37 ;  /* 0x0000000e062582a4 */ /* 0x000fe4000f8e0225 */
[----:B------:R-:W-:Y:S09]  /*51f0*/  ULOP3.LUT UP0, URZ, UR59, 0x1b0, URZ, 0xc0, !UPT ;  /* 0x000001b03bff7892 */ /* 0x000ff2000f80c0ff */
[----:B------:R-:W-:Y:S05]  /*5200*/  BRA.U !UP0, `(.L_x_86) ;  /* 0x0000000108407547 */ /* 0x000fea000b800000 */
[----:B------:R-:W2:Y:S01]  /*5210*/  LDCU.64 UR8, c[0x4][0x80] ;  /* 0x01001000ff0877ac */ /* 0x000ea20008000a00 */
[----:B------:R-:W-:Y:S01]  /*5220*/  MOV R3, 0x0 ;  /* 0x0000000000037802 */ /* 0x000fe20000000f00 */
[----:B------:R-:W-:Y:S02]  /*5230*/  HFMA2 R12, -RZ, RZ, 0, 5.9604644775390625e-08 ;  /* 0x00000001ff0c7431 */ /* 0x000fe400000001ff */
[----:B------:R-:W-:Y:S02]  /*5240*/  IMAD.MOV.U32 R8, RZ, RZ, 0x70 ;  /* 0x00000070ff087424 */ /* 0x000fe400078e00ff */
[----:B------:R-:W-:Y:S01]  /*5250*/  IMAD.MOV.U32 R13, RZ, RZ, RZ ;  /* 0x000000ffff0d7224 */ /* 0x000fe200078e00ff */
[----:B------:R-:W3:Y:S01]  /*5260*/  LDCU.64 UR6, c[0x4][0x88] ;  /* 0x01001100ff0677ac */ /* 0x000ee20008000a00 */
[----:B------:R-:W4:Y:S01]  /*5270*/  LDC.64 R2, c[0x4][R3] ;  /* 0x0100000003027b82 */ /* 0x000f220000000a00 */
[----:B------:R-:W1:Y:S01]  /*5280*/  LDCU.64 UR4, c[0x4][0x8] ;  /* 0x01000100ff0477ac */ /* 0x000e620008000a00 */
[----:B--2---:R-:W-:Y:S01]  /*5290*/  MOV R5, UR9 ;  /* 0x0000000900057c02 */ /* 0x004fe20008000f00 */
[----:B------:R-:W-:Y:S01]  /*52a0*/  IMAD.U32 R4, RZ, RZ, UR8 ;  /* 0x00000008ff047e24 */ /* 0x000fe2000f8e00ff */
[----:B---3--:R-:W-:Y:S01]  /*52b0*/  MOV R7, UR7 ;  /* 0x0000000700077c02 */ /* 0x008fe20008000f00 */
[----:B------:R-:W-:Y:S01]  /*52c0*/  IMAD.U32 R6, RZ, RZ, UR6 ;  /* 0x00000006ff067e24 */ /* 0x000fe2000f8e00ff */
[----:B-1----:R-:W-:Y:S01]  /*52d0*/  MOV R11, UR5 ;  /* 0x00000005000b7c02 */ /* 0x002fe20008000f00 */
[----:B------:R-:W-:Y:S02]  /*52e0*/  IMAD.U32 R10, RZ, RZ, UR4 ;  /* 0x00000004ff0a7e24 */ /* 0x000fe4000f8e00ff */
[----:B------:R-:W-:Y:S07]  /*52f0*/  LEPC R20, `(.L_x_86) ;  /* 0x000000001014794e */ /* 0x000fee0000000000 */
[----:B----45:R-:W-:Y:S05]  /*5300*/  CALL.ABS.NOINC R2 ;  /* 0x0000000002007343 */ /* 0x030fea0003c00000 */
.L_x_86:
[----:B------:R-:W-:Y:S01]  /*5310*/  LOP3.LUT P0, RZ, R150, 0x1b0, RZ, 0xc0, !PT ;  /* 0x000001b096ff7812 */ /* 0x000fe2000780c0ff */
[----:B------:R-:W-:Y:S11]  /*5320*/  BSSY.RECONVERGENT B6, `(.L_x_87) ;  /* 0x0000013000067945 */ /* 0x000ff60003800200 */
[----:B------:R-:W-:Y:S01]  /*5330*/  @!UPT UIADD3 URZ, UPT, UPT, URZ, URZ, URZ ;  /* 0x000000fffffff290 */ /* 0x000fe2000fffe0ff */
[----:B------:R-:W-:Y:S05]  /*5340*/  @!P0 BRA `(.L_x_88) ;  /* 0x0000000000408947 */ /* 0x000fea0003800000 */
        /* <DEDUP_REMOVED lines=16> */
.L_x_88:
[----:B------:R-:W-:Y:S05]  /*5450*/  BSYNC.RECONVERGENT B6 ;  /* 0x0000000000067941 */ /* 0x000fea0003800200 */
.L_x_87:
[----:B------:R-:W-:Y:S01]  /*5460*/  ISETP.NE.U32.AND P3, PT, R138, RZ, PT ;  /* 0x000000ff8a00720c */ /* 0x000fe20003f65070 */
[----:B------:R-:W-:Y:S01]  /*5470*/  UISETP.NE.AND UP1, UPT, UR60, URZ, UPT ;  /* 0x000000ff3c00728c */ /* 0x000fe2000bf25270 */
[----:B------:R-:W-:Y:S02]  /*5480*/  ISETP.NE.U32.AND P4, PT, R134, RZ, PT ;  /* 0x000000ff8600720c */ /* 0x000fe40003f85070 */
[----:B------:R-:W-:Y:S02]  /*5490*/  ISETP.NE.AND.EX P3, PT, R139, RZ, PT, P3 ;  /* 0x000000ff8b00720c */ /* 0x000fe40003f65330 */
[----:B------:R-:W-:Y:S02]  /*54a0*/  PLOP3.LUT P1, PT, PT, PT, PT, 0x8, 0x80 ;  /* 0x000000000080781c */ /* 0x000fe40003f2e170 */
[----:B------:R-:W-:Y:S02]  /*54b0*/  PLOP3.LUT P0, PT, PT, PT, UP1, 0x80, 0x8 ;  /* 0x000000000008781c */ /* 0x000fe40003f0f018 */
[----:B------:R-:W-:Y:S02]  /*54c0*/  ISETP.NE.AND.EX P4, PT, R135, RZ, PT, P4 ;  /* 0x000000ff8700720c */ /* 0x000fe40003f85340 */
[----:B------:R-:W2:Y:S09]  /*54d0*/  @UP1 LDCU.64 UR4, c[0x0][0x888] ;  /* 0x00011100ff0417ac */ /* 0x000eb20008000a00 */
[----:B------:R-:W-:Y:S01]  /*54e0*/  @P0 PLOP3.LUT P1, PT, P3, PT, PT, 0x80, 0x8 ;  /* 0x000000000008081c */ /* 0x000fe20001f2f070 */
[----:B--2---:R-:W-:Y:S04]  /*54f0*/  @UP1 UISETP.NE.U32.AND UP0, UPT, UR4, URZ, UPT ;  /* 0x000000ff0400128c */ /* 0x004fe8000bf05070 */
[----:B------:R-:W-:Y:S04]  /*5500*/  @UP1 UISETP.NE.AND.EX UP0, UPT, UR5, URZ, UPT, UP0 ;  /* 0x000000ff0500128c */ /* 0x000fe8000bf05300 */
[----:B------:R-:W-:Y:S01]  /*5510*/  @UP1 USEL UR4, URZ, 0xffffffff, UP0 ;  /* 0xffffffffff041887 */ /* 0x000fe20008000000 */
[----:B------:R-:W-:Y:S11]  /*5520*/  @!P3 BRA `(.L_x_89) ;  /* 0x000000000030b947 */ /* 0x000ff60003800000 */
        /* <DEDUP_REMOVED lines=12> */
.L_x_89:
[----:B------:R-:W-:Y:S05]  /*55f0*/  @!P4 BRA `(.L_x_90) ;  /* 0x000000000024c947 */ /* 0x000fea0003800000 */
[----:B------:R-:W-:Y:S01]  /*5600*/  ISETP.NE.U32.AND P2, PT, R132, RZ, PT ;  /* 0x000000ff8400720c */ /* 0x000fe20003f45070 */
[----:B------:R-:W2:Y:S03]  /*5610*/  LDCU.64 UR6, c[0x0][0x358] ;  /* 0x00006b00ff0677ac */ /* 0x000ea60008000a00 */
[----:B------:R-:W-:Y:S11]  /*5620*/  ISETP.NE.AND.EX P2, PT, R133, RZ, PT, P2 ;  /* 0x000000ff8500720c */ /* 0x000ff60003f45320 */
[----:B------:R-:W-:Y:S02]  /*5630*/  @!UPT UIADD3 URZ, UPT, UPT, URZ, URZ, URZ ;  /* 0x000000fffffff290 */ /* 0x000fe4000fffe0ff */
[----:B------:R-:W4:Y:S01]  /*5640*/  @P2 LDC.64 R2, c[0x0][0x8a8] ;  /* 0x00022a00ff022b82 */ /* 0x000f220000000a00 */
[----:B-1----:R-:W-:Y:S04]  /*5650*/  @P2 IMAD R0, R134, UR36, RZ ;  /* 0x0000002486002c24 */ /* 0x002fe8000f8e02ff */
[----:B----4-:R-:W-:Y:S05]  /*5660*/  @P2 IMAD.WIDE R2, R0, 0x4, R2 ;  /* 0x0000000400022825 */ /* 0x010fea00078e0202 */
[----:B--2--5:R2:W5:Y:S02]  /*5670*/  @P2 LDG.E R70, desc[UR6][R2.64] ;  /* 0x0000000602462981 */ /* 0x024564000c1e1900 */
[----:B--2---:R-:W4:Y:S02]  /*5680*/  @!P2 LDC R70, c[0x0][0x8a0] ;  /* 0x00022800ff46ab82 */ /* 0x004f240000000800 */
.L_x_90:
[----:B---3-5:R-:W-:Y:S01]  /*5690*/  @P0 FSETP.NEU.AND P4, PT, R71, RZ, PT ;  /* 0x000000ff4700020b */ /* 0x028fe20003f8d000 */
[----:B-1----:R-:W-:Y:S01]  /*56a0*/  IMAD.U32 R0, RZ, RZ, UR4 ;  /* 0x00000004ff007e24 */ /* 0x002fe2000f8e00ff */
[----:B------:R-:W-:Y:S01]  /*56b0*/  @P0 LOP3.LUT P2, RZ, R141, 0xff, RZ, 0xc0, !PT ;  /* 0x000000ff8dff0812 */ /* 0x000fe2000784c0ff */
[----:B------:R-:W-:Y:S01]  /*56c0*/  BSSY B1, `(.L_x_91) ;  /* 0x000003d000017945 */ /* 0x000fe20003800000 */
[----:B------:R-:W-:Y:S02]  /*56d0*/  @P0 SEL R2, RZ, 0xffffffff, P4 ;  /* 0xffffffffff020807 */ /* 0x000fe40002000000 */
[----:B------:R-:W-:Y:S02]  /*56e0*/  CS2R R18, SRZ ;  /* 0x0000000000127805 */ /* 0x000fe4000001ff00 */
[----:B------:R-:W-:Y:S02]  /*56f0*/  LEA R22, R68, UR44, 0x3 ;  /* 0x0000002c44167c11 */ /* 0x000fe4000f8e18ff */
[----:B------:R-:W-:Y:S02]  /*5700*/  CS2R R16, SRZ ;  /* 0x0000000000107805 */ /* 0x000fe4000001ff00 */
[----:B------:R-:W-:Y:S02]  /*5710*/  @P1 SEL R2, R0, R2, !P2 ;  /* 0x0000000200021207 */ /* 0x000fe40005000000 */
[----:B------:R-:W-:Y:S02]  /*5720*/  CS2R R26, SRZ ;  /* 0x00000000001a7805 */ /* 0x000fe4000001ff00 */
[----:B------:R-:W-:Y:S02]  /*5730*/  SHF.L.U32 R4, R146, 0x1f, RZ ;  /* 0x0000001f92047819 */ /* 0x000fe400000006ff */
[----:B------:R-:W-:Y:S02]  /*5740*/  CS2R R24, SRZ ;  /* 0x0000000000187805 */ /* 0x000fe4000001ff00 */
[----:B------:R-:W-:Y:S02]  /*5750*/  @P0 LOP3.LUT R2, R2, 0x1, RZ, 0xc0, !PT ;  /* 0x0000000102020812 */ /* 0x000fe400078ec0ff */
[----:B------:R-:W-:Y:S02]  /*5760*/  CS2R R30, SRZ ;  /* 0x00000000001e7805 */ /* 0x000fe4000001ff00 */
[----:B------:R-:W-:Y:S02]  /*5770*/  PLOP3.LUT P5, PT, PT, PT, PT, 0x8, 0x80 ;  /* 0x000000000080781c */ /* 0x000fe40003fae170 */
[----:B------:R-:W-:Y:S02]  /*5780*/  CS2R R28, SRZ ;  /* 0x00000000001c7805 */ /* 0x000fe4000001ff00 */
[----:B------:R-:W-:Y:S01]  /*5790*/  ISETP.NE.U32.OR P1, PT, R2, 0x1, !P0 ;  /* 0x000000010200780c */ /* 0x000fe20004725470 */
[----:B------:R-:W-:Y:S01]  /*57a0*/  IMAD R2, R68, 0x40, R69 ;  /* 0x0000004044027824 */ /* 0x000fe200078e0245 */
[----:B------:R-:W-:Y:S02]  /*57b0*/  CS2R R34, SRZ ;  /* 0x0000000000227805 */ /* 0x000fe4000001ff00 */
[----:B------:R-:W-:Y:S09]  /*57c0*/  CS2R R32, SRZ ;  /* 0x0000000000207805 */ /* 0x000ff2000001ff00 */
[----:B------:R-:W-:Y:S04]  /*57d0*/  @P1 SHF.L.U32 R0, R144, 0x1f, RZ ;  /* 0x0000001f90001819 */ /* 0x000fe800000006ff */
[----:B------:R-:W1:Y:S01]  /*57e0*/  @P1 SYNCS.PHASECHK.TRANS64.TRYWAIT P0, [UR44+0x40], R0 ;  /* 0x00004000ff0015a7 */ /* 0x000e62000800112c */
[----:B------:R2:W3:Y:S01]  /*57f0*/  SYNCS.PHASECHK.TRANS64.TRYWAIT P4, [R22+URZ+0x80], R4 ;  /* 0x00008004160075a7 */ /* 0x0004e200080811ff */
[----:B-1----:R-:W-:Y:S01]  /*5800*/  @P1 PLOP3.LUT P5, PT, P0, PT, PT, 0x8, 0x80 ;  /* 0x000000000080181c */ /* 0x002fe200007ae170 */
[----:B------:R-:W-:Y:S01]  /*5810*/  @!UPT UIADD3 URZ, UPT, UPT, URZ, URZ, URZ ;  /* 0x000000fffffff290 */ /* 0x000fe2000fffe0ff */
[----:B--23--:R-:W-:Y:S11]  /*5820*/  @!P1 BRA `(.L_x_92) ;  /* 0x0000000000989947 */ /* 0x00cff60003800000 */
[----:B------:R-:W-:Y:S01]  /*5830*/  ISETP.NE.U32.AND P0, PT, RZ, UR56, PT ;  /* 0x00000038ff007c0c */ /* 0x000fe2000bf05070 */
[----:B------:R-:W-:Y:S01]  /*5840*/  BSSY B0, `(.L_x_93) ;  /* 0x0000016000007945 */ /* 0x000fe20003800000 */
[----:B------:R-:W-:Y:S02]  /*5850*/  FSETP.NEU.AND P2, PT, R71, RZ, PT ;  /* 0x000000ff4700720b */ /* 0x000fe40003f4d000 */
[----:B------:R-:W-:Y:S02]  /*5860*/  CS2R R34, SRZ ;  /* 0x0000000000227805 */ /* 0x000fe4000001ff00 */
[----:B------:R-:W-:Y:S02]  /*5870*/  ISETP.NE.AND.EX P0, PT, RZ, UR57, PT, P0 ;  /* 0x00000039ff007c0c */ /* 0x000fe4000bf05300 */
[----:B------:R-:W-:Y:S02]  /*5880*/  CS2R R32, SRZ ;  /* 0x0000000000207805 */ /* 0x000fe4000001ff00 */
[----:B------:R-:W-:Y:S02]  /*5890*/  LOP3.LUT P1, RZ, R141, 0xff, RZ, 0xc0, !PT ;  /* 0x000000ff8dff7812 */ /* 0x000fe4000782c0ff */
[----:B------:R-:W-:Y:S02]  /*58a0*/  CS2R R30, SRZ ;  /* 0x00000000001e7805 */ /* 0x000fe4000001ff00 */
[----:B------:R-:W-:Y:S02]  /*58b0*/  SEL R0, RZ, 0xffffffff, P2 ;  /* 0xffffffffff007807 */ /* 0x000fe40001000000 */
[----:B------:R-:W-:Y:S02]  /*58c0*/  CS2R R28, SRZ ;  /* 0x00000000001c7805 */ /* 0x000fe4000001ff00 */
[----:B------:R-:W-:Y:S02]  /*58d0*/  SEL R3, RZ, 0xffffffff, P0 ;  /* 0xffffffffff037807 */ /* 0x000fe40000000000 */
[----:B------:R-:W-:Y:S02]  /*58e0*/  CS2R R26, SRZ ;  /* 0x00000000001a7805 */ /* 0x000fe4000001ff00 */
[----:B------:R-:W-:Y:S02]  /*58f0*/  CS2R R24, SRZ ;  /* 0x0000000000187805 */ /* 0x000fe4000001ff00 */
[----:B------:R-:W-:Y:S02]  /*5900*/  CS2R R18, SRZ ;  /* 0x0000000000127805 */ /* 0x000fe4000001ff00 */
[----:B------:R-:W-:Y:S02]  /*5910*/  @P3 SEL R0, R3, R0, !P1 ;  /* 0x0000000003003207 */ /* 0x000fe40004800000 */
[----:B------:R-:W-:Y:S02]  /*5920*/  CS2R R16, SRZ ;  /* 0x0000000000107805 */ /* 0x000fe4000001ff00 */
[----:B------:R-:W-:Y:S04]  /*5930*/  LOP3.LUT R0, R0, 0x1, RZ, 0xc0, !PT ;  /* 0x0000000100007812 */ /* 0x000fe800078ec0ff */
[----:B------:R-:W-:Y:S01]  /*5940*/  ISETP.NE.U32.AND P0, PT, R0, 0x1, PT ;  /* 0x000000010000780c */ /* 0x000fe20003f05070 */
[----:B------:R-:W-:Y:S01]  /*5950*/  @!UPT UIADD3 URZ, UPT, UPT, URZ, URZ, URZ ;  /* 0x000000fffffff290 */ /* 0x000fe2000fffe0ff */
[----:B------:R-:W-:Y:S11]  /*5960*/  @!P5 BRA `(.L_x_94) ;  /* 0x00000000000cd947 */ /* 0x000ff60003800000 */
[----:B------:R-:W-:Y:S04]  /*5970*/  SHF.L.U32 R3, R144, 0x1f, RZ ;  /* 0x0000001f90037819 */ /* 0x000fe800000006ff */
[----:B------:R-:W1:Y:S02]  /*5980*/  SYNCS.PHASECHK.TRANS64.TRYWAIT P1, [UR44+0x40], R3 ;  /* 0x00004003ff0075a7 */ /* 0x000e64000802112c */
[----:B-1----:R-:W-:Y:S05]  /*5990*/  @!P1 BRA `(.L_x_95) ;  /* 0x0000001c005c9947 */ /* 0x002fea0003800000 */
.L_x_94:
[----:B------:R-:W-:Y:S05]  /*59a0*/  BSYNC B0 ;  /* 0x0000000000007941 */ /* 0x000fea0003800000 */
.L_x_93:
[----:B------:R2:W3:Y:S01]  /*59b0*/  @P0 LDS.128 R32, [R140+UR44+0x200] ;  /* 0x0002002c8c200984 */ /* 0x0004e20008000c00 */
[----:B------:R-:W-:Y:S01]  /*59c0*/  UIADD3 UR4, UPT, UPT, UR44, 0x48, URZ ;  /* 0x000000482c047890 */ /* 0x000fe2000fffe0ff */
[----:B------:R-:W-:Y:S02]  /*59d0*/  LOP3.LUT R144, R144, 0x1, RZ, 0x3c, !PT ;  /* 0x0000000190907812 */ /* 0x000fe400078e3cff */
[----:B------:R2:W1:Y:S01]  /*59e0*/  @P0 LDS.128 R28, [R149+0x10] ;  /* 0x00001000951c0984 */ /* 0x0004620000000c00 */
[----:B------:R-:W-:Y:S03]  /*59f0*/  UPRMT UR4, UR61, 0x654, UR4 ;  /* 0x000006543d047896 */ /* 0x000fe60008000004 */
[----:B------:R2:W1:Y:S04]  /*5a00*/  @P0 LDS.128 R24, [R148+0x20] ;  /* 0x0000200094180984 */ /* 0x0004680000000c00 */
[----:B------:R2:W1:Y:S01]  /*5a10*/  @P0 LDS.128 R16, [R147+0x30] ;  /* 0x0000300093100984 */ /* 0x0004620000000c00 */
[----:B------:R-:W-:Y:S01]  /*5a20*/  @!PT LDS RZ, [RZ] ;  /* 0x00000000fffff984 */ /* 0x000fe20000000800 */
[----:B------:R-:W-:Y:S01]  /*5a30*/  @!PT LDS RZ, [RZ] ;  /* 0x00000000fffff984 */ /* 0x000fe20000000800 */
[----:B------:R-:W-:Y:S01]  /*5a40*/  @!PT LDS RZ, [RZ] ;  /* 0x00000000fffff984 */ /* 0x000fe20000000800 */
[----:B------:R-:W-:Y:S01]  /*5a50*/  @!PT LDS RZ, [RZ] ;  /* 0x00000000fffff984 */ /* 0x000fe20000000800 */
[----:B------:R5:W-:Y:S06]  /*5a60*/  MEMBAR.ALL.CTA ;  /* 0x0000000000007992 */ /* 0x000bec0000008000 */
[----:B-----5:R-:W5:Y:S02]  /*5a70*/  FENCE.VIEW.ASYNC.S ;  /* 0x00000000000073c6 */ /* 0x020f640000000000 */
[----:B-----5:R-:W-:Y:S01]  /*5a80*/  SYNCS.ARRIVE.TRANS64.RED.A1T0 RZ, [UR4], RZ ;  /* 0x000000ffffff79a7 */ /* 0x020fe20008100404 */
.L_x_92:
[----:B------:R-:W-:Y:S05]  /*5a90*/  BSYNC B1 ;  /* 0x0000000000017941 */ /* 0x000fea0003800000 */
.L_x_91:
[----:B-1----:R-:W-:Y:S04]  /*5aa0*/  SHF.R.U32.HI R0, RZ, 0x15, R2 ;  /* 0x00000015ff007819 */ /* 0x002fe80000011602 */
[----:B------:R-:W-:Y:S01]  /*5ab0*/  LOP3.LUT P0, RZ, R0, 0x3, R142, 0x48, !PT ;  /* 0x0000000300ff7812 */ /* 0x000fe2000780488e */
[----:B------:R-:W-:Y:S01]  /*5ac0*/  @!UPT UIADD3 URZ, UPT, UPT, URZ, URZ, URZ ;  /* 0x000000fffffff290 */ /* 0x000fe2000fffe0ff */
[----:B------:R-:W-:Y:S11]  /*5ad0*/  @P4 BRA `(.L_x_96) ;  /* 0x0000000000084947 */ /* 0x000ff60003800000 */
[----:B------:R-:W1:Y:S02]  /*5ae0*/  SYNCS.PHASECHK.TRANS64.TRYWAIT P1, [R22+URZ+0x80], R4 ;  /* 0x00008004160075a7 */ /* 0x000e6400080211ff */
[----:B-1----:R-:W-:Y:S05]  /*5af0*/  @!P1 BRA `(.L_x_97) ;  /* 0x0000001c001c9947 */ /* 0x002fea0003800000 */
.L_x_96:
[----:B------:R-:W-:Y:S05]  /*5b00*/  @!P0 BRA `(.L_x_98) ;  /* 0x0000000000408947 */ /* 0x000fea0003800000 */
[----:B------:R-:W1:Y:S01]  /*5b10*/  LDCU.64 UR8, c[0x4][0x70] ;  /* 0x01000e00ff0877ac */ /* 0x000e620008000a00 */
[----:B------:R-:W-:Y:S01]  /*5b20*/  MOV R15, 0x0 ;  /* 0x00000000000f7802 */ /* 0x000fe20000000f00 */
[----:B------:R-:W-:Y:S02]  /*5b30*/  HFMA2 R12, -RZ, RZ, 0, 5.9604644775390625e-08 ;  /* 0x00000001ff0c7431 */ /* 0x000fe400000001ff */
[----:B------:R-:W-:Y:S02]  /*5b40*/  IMAD.MOV.U32 R8, RZ, RZ, 0x192 ;  /* 0x00000192ff087424 */ /* 0x000fe400078e00ff */
[----:B------:R-:W-:Y:S01]  /*5b50*/  IMAD.MOV.U32 R13, RZ, RZ, RZ ;  /* 0x000000ffff0d7224 */ /* 0x000fe200078e00ff */
[----:B------:R-:W5:Y:S01]  /*5b60*/  LDCU.64 UR6, c[0x4][0x78] ;  /* 0x01000f00ff0677ac */ /* 0x000f620008000a00 */
[----:B------:R-:W2:Y:S01]  /*5b70*/  LDC.64 R14, c[0x4][R15] ;  /* 0x010000000f0e7b82 */ /* 0x000ea20000000a00 */
[----:B------:R-:W3:Y:S01]  /*5b80*/  LDCU.64 UR4, c[0x4][0x10] ;  /* 0x01000200ff0477ac */ /* 0x000ee20008000a00 */
[----:B-1----:R-:W-:Y:S01]  /*5b90*/  MOV R5, UR9 ;  /* 0x0000000900057c02 */ /* 0x002fe20008000f00 */
[----:B------:R-:W-:Y:S01]  /*5ba0*/  IMAD.U32 R4, RZ, RZ, UR8 ;  /* 0x00000008ff047e24 */ /* 0x000fe2000f8e00ff */
[----:B-----5:R-:W-:Y:S01]  /*5bb0*/  MOV R7, UR7 ;  /* 0x0000000700077c02 */ /* 0x020fe20008000f00 */
[----:B------:R-:W-:Y:S01]  /*5bc0*/  IMAD.U32 R6, RZ, RZ, UR6 ;  /* 0x00000006ff067e24 */ /* 0x000fe2000f8e00ff */
[----:B---3--:R-:W-:Y:S01]  /*5bd0*/  MOV R11, UR5 ;  /* 0x00000005000b7c02 */ /* 0x008fe20008000f00 */
[----:B------:R-:W-:Y:S02]  /*5be0*/  IMAD.U32 R10, RZ, RZ, UR4 ;  /* 0x00000004ff0a7e24 */ /* 0x000fe4000f8e00ff */
[----:B------:R-:W-:Y:S07]  /*5bf0*/  LEPC R20, `(.L_x_98) ;  /* 0x000000001014794e */ /* 0x000fee0000000000 */
[----:B--2-4-:R-:W-:Y:S05]  /*5c00*/  CALL.ABS.NOINC R14 ;  /* 0x000000000e007343 */ /* 0x014fea0003c00000 */
.L_x_98:
[----:B------:R-:W-:Y:S01]  /*5c10*/  LOP3.LUT P0, RZ, R131, 0x60, RZ, 0xc0, !PT ;  /* 0x0000006083ff7812 */ /* 0x000fe2000780c0ff */
[----:B------:R-:W-:Y:S05]  /*5c20*/  WARPSYNC.ALL ;  /* 0x0000000000007948 */ /* 0x000fea0003800000 */
[----:B------:R-:W-:Y:S01]  /*5c30*/  R2UR UR4, R2 ;  /* 0x00000000020472ca */ /* 0x000fe200000e0000 */
[----:B------:R-:W-:Y:S01]  /*5c40*/  BSSY.RECONVERGENT B0, `(.L_x_99) ;  /* 0x0000120000007945 */ /* 0x000fe20003800200 */
[----:B---3--:R-:W-:Y:S02]  /*5c50*/  F2FP.F16.E4M3.UNPACK_B R2, R32 ;  /* 0x00000020ff02723e */ /* 0x008fe400020006ff */
[-C--:B------:R-:W-:Y:S02]  /*5c60*/  F2FP.F16.E4M3.UNPACK_B R21, R33.reuse ;  /* 0x00000021ff15723e */ /* 0x080fe400020006ff */
[----:B------:R-:W-:Y:S01]  /*5c70*/  F2FP.F16.E4M3.UNPACK_B R12, R28 ;  /* 0x0000001cff0c723e */ /* 0x000fe200020006ff */
[----:B------:R-:W-:Y:S01]  /*5c80*/  HADD2.F32 R0, -RZ, R2.H0_H0 ;  /* 0x20000002ff007230 */ /* 0x000fe20000004100 */
[----:B------:R-:W-:Y:S01]  /*5c90*/  F2FP.F16.E4M3.UNPACK_B R32, R32.H1 ;  /* 0x00000020ff20723e */ /* 0x000fe200030006ff */
[--C-:B------:R-:W-:Y:S01]  /*5ca0*/  HADD2.F32 R73, -RZ, R21.reuse.H0_H0 ;  /* 0x20000015ff497230 */ /* 0x100fe20000004100 */
[----:B------:R-:W-:Y:S01]  /*5cb0*/  F2FP.F16.E4M3.UNPACK_B R33, R33.H1 ;  /* 0x00000021ff21723e */ /* 0x000fe200030006ff */
[----:B------:R-:W-:Y:S01]  /*5cc0*/  HADD2.F32 R74, -RZ, R21.H1_H1 ;  /* 0x30000015ff4a7230 */ /* 0x000fe20000004100 */
[-C--:B------:R-:W-:Y:S01]  /*5cd0*/  F2FP.F16.E4M3.UNPACK_B R20, R34.reuse ;  /* 0x00000022ff14723e */ /* 0x080fe200020006ff */
[--C-:B------:R-:W-:Y:S01]  /*5ce0*/  HADD2.F32 R3, -RZ, R32.reuse.H0_H0 ;  /* 0x20000020ff037230 */ /* 0x100fe20000004100 */
[----:B------:R-:W-:Y:S01]  /*5cf0*/  F2FP.F16.E4M3.UNPACK_B R15, R34.H1 ;  /* 0x00000022ff0f723e */ /* 0x000fe200030006ff */
[----:B------:R-:W-:Y:S01]  /*5d00*/  HADD2.F32 R72, -RZ, R32.H1_H1 ;  /* 0x30000020ff487230 */ /* 0x000fe20000004100 */
[-C--:B------:R-:W-:Y:S01]  /*5d10*/  F2FP.F16.E4M3.UNPACK_B R14, R35.reuse ;  /* 0x00000023ff0e723e */ /* 0x080fe200020006ff */
[--C-:B------:R-:W-:Y:S01]  /*5d20*/  HADD2.F32 R75, -RZ, R33.reuse.H0_H0 ;  /* 0x20000021ff4b7230 */ /* 0x100fe20000004100 */
[----:B------:R-:W-:Y:S01]  /*5d30*/  F2FP.F16.E4M3.UNPACK_B R13, R35.H1 ;  /* 0x00000023ff0d723e */ /* 0x000fe200030006ff */
[----:B------:R-:W-:Y:S01]  /*5d40*/  HADD2.F32 R76, -RZ, R33.H1_H1 ;  /* 0x30000021ff4c7230 */ /* 0x000fe20000004100 */
[----:B------:R-:W-:Y:S01]  /*5d50*/  F2FP.F16.E4M3.UNPACK_B R28, R28.H1 ;  /* 0x0000001cff1c723e */ /* 0x000fe200030006ff */
[--C-:B------:R-:W-:Y:S01]  /*5d60*/  HADD2.F32 R77, -RZ, R20.reuse.H0_H0 ;  /* 0x20000014ff4d7230 */ /* 0x100fe20000004100 */
[-C--:B------:R-:W-:Y:S01]  /*5d70*/  F2FP.F16.E4M3.UNPACK_B R11, R29.reuse ;  /* 0x0000001dff0b723e */ /* 0x080fe200020006ff */
        /* <DEDUP_REMOVED lines=15> */
[----:B------:R-:W-:Y:S01]  /*5e70*/  R2UR UR5, R22 ;  /* 0x00000000160572ca */ /* 0x000fe200000e0000 */
        /* <DEDUP_REMOVED lines=29> */
[----:B------:R-:W-:Y:S01]  /*6050*/  IADD3 R68, PT, PT, R68, 0x1, RZ ;  /* 0x0000000144447810 */ /* 0x000fe20007ffe0ff */
[--C-:B------:R-:W-:Y:S02]  /*6060*/  HADD2.F32 R101, -RZ, R5.reuse.H0_H0 ;  /* 0x20000005ff657230 */ /* 0x100fe40000004100 */
[----:B------:R-:W-:Y:S02]  /*6070*/  HADD2.F32 R102, -RZ, R5.H1_H1 ;  /* 0x30000005ff667230 */ /* 0x000fe40000004100 */
[--C-:B------:R-:W-:Y:S02]  /*6080*/  HADD2.F32 R103, -RZ, R4.reuse.H0_H0 ;  /* 0x20000004ff677230 */ /* 0x100fe40000004100 */
[----:B------:R-:W-:Y:S02]  /*6090*/  HADD2.F32 R104, -RZ, R4.H1_H1 ;  /* 0x30000004ff687230 */ /* 0x000fe40000004100 */
[----:B------:R-:W1:Y:S01]  /*60a0*/  LDTM.x64 R4, tmem[UR4] ;  /* 0x00000004000479ee */ /* 0x000e620008340000 */
[----:B------:R-:W-:Y:S01]  /*60b0*/  NOP ;  /* 0x0000000000007918 */ /* 0x000fe20000000000 */
[----:B------:R-:W-:Y:S01]  /*60c0*/  UIADD3 UR4, UPT, UPT, UR5, 0xa0, URZ ;  /* 0x000000a005047890 */ /* 0x000fe2000fffe0ff */
[----:B------:R-:W-:Y:S02]  /*60d0*/  HADD2.F32 R2, -RZ, R2.H1_H1 ;  /* 0x30000002ff027230 */ /* 0x000fe40000004100 */
[--C-:B------:R-:W-:Y:S01]  /*60e0*/  HADD2.F32 R105, -RZ, R106.reuse.H0_H0 ;  /* 0x2000006aff697230 */ /* 0x100fe20000004100 */
[----:B------:R-:W-:Y:S01]  /*60f0*/  UPRMT UR4, UR61, 0x654, UR4 ;  /* 0x000006543d047896 */ /* 0x000fe20008000004 */
[----:B------:R-:W-:Y:S02]  /*6100*/  HADD2.F32 R106, -RZ, R106.H1_H1 ;  /* 0x3000006aff6a7230 */ /* 0x000fe40000004100 */
[--C-:B------:R-:W-:Y:S02]  /*6110*/  HADD2.F32 R109, -RZ, R110.reuse.H0_H0 ;  /* 0x2000006eff6d7230 */ /* 0x100fe40000004100 */
[----:B------:R-:W-:Y:S02]  /*6120*/  HADD2.F32 R110, -RZ, R110.H1_H1 ;  /* 0x3000006eff6e7230 */ /* 0x000fe40000004100 */
[--C-:B------:R-:W-:Y:S02]  /*6130*/  HADD2.F32 R113, -RZ, R114.reuse.H0_H0 ;  /* 0x20000072ff717230 */ /* 0x100fe40000004100 */
[----:B-1----:R-:W-:Y:S01]  /*6140*/  SYNCS.ARRIVE.TRANS64.RED.A1T0 RZ, [UR4], RZ ;  /* 0x000000ffffff79a7 */ /* 0x002fe20008100404 */
[----:B------:R-:W-:Y:S02]  /*6150*/  HADD2.F32 R114, -RZ, R114.H1_H1 ;  /* 0x30000072ff727230 */ /* 0x000fe40000004100 */
[--C-:B------:R-:W-:Y:S02]  /*6160*/  HADD2.F32 R117, -RZ, R118.reuse.H0_H0 ;  /* 0x20000076ff757230 */ /* 0x100fe40000004100 */
[----:B------:R-:W-:Y:S02]  /*6170*/  HADD2.F32 R118, -RZ, R118.H1_H1 ;  /* 0x30000076ff767230 */ /* 0x000fe40000004100 */
[--C-:B------:R-:W-:Y:S02]  /*6180*/  HADD2.F32 R121, -RZ, R122.reuse.H0_H0 ;  /* 0x2000007aff797230 */ /* 0x100fe40000004100 */
[C---:B----4-:R-:W-:Y:S01]  /*6190*/  FMUL R4, R70.reuse, R4 ;  /* 0x0000000446047220 */ /* 0x050fe20000400000 */
[C---:B------:R-:W-:Y:S01]  /*61a0*/  FMUL R5, R70.reuse, R5 ;  /* 0x0000000546057220 */ /* 0x040fe20000400000 */
[C---:B------:R-:W-:Y:S01]  /*61b0*/  FMUL R8, R70.reuse, R8 ;  /* 0x0000000846087220 */ /* 0x040fe20000400000 */
[C---:B------:R-:W-:Y:S01]  /*61c0*/  FMUL R9, R70.reuse, R9 ;  /* 0x0000000946097220 */ /* 0x040fe20000400000 */
[C---:B------:R-:W-:Y:S01]  /*61d0*/  FFMA R4, R71.reuse, R0, R4 ;  /* 0x0000000047047223 */ /* 0x040fe20000000004 */
[C---:B------:R-:W-:Y:S01]  /*61e0*/  FFMA R5, R71.reuse, R2, R5 ;  /* 0x0000000247057223 */ /* 0x040fe20000000005 */
[C---:B------:R-:W-:Y:S01]  /*61f0*/  FMUL R12, R70.reuse, R12 ;  /* 0x0000000c460c7220 */ /* 0x040fe20000400000 */
[C---:B------:R-:W-:Y:S01]  /*6200*/  FMUL R13, R70.reuse, R13 ;  /* 0x0000000d460d7220 */ /* 0x040fe20000400000 */
[C---:B------:R-:W-:Y:S01]  /*6210*/  FMUL R16, R70.reuse, R16 ;  /* 0x0000001046107220 */ /* 0x040fe20000400000 */
[C---:B------:R-:W-:Y:S01]  /*6220*/  FMUL R17, R70.reuse, R17 ;  /* 0x0000001146117220 */ /* 0x040fe20000400000 */
[C---:B------:R-:W-:Y:S01]  /*6230*/  FMUL R0, R70.reuse, R20 ;  /* 0x0000001446007220 */ /* 0x040fe20000400000 */
[C---:B------:R-:W-:Y:S01]  /*6240*/  FMUL R2, R70.reuse, R21 ;  /* 0x0000001546027220 */ /* 0x040fe20000400000 */
[C---:B------:R-:W-:Y:S01]  /*6250*/  FMUL R21, R70.reuse, R28 ;  /* 0x0000001c46157220 */ /* 0x040fe20000400000 */
[----:B------:R-:W-:Y:S02]  /*6260*/  HADD2.F32 R122, -RZ, R122.H1_H1 ;  /* 0x3000007aff7a7230 */ /* 0x000fe40000004100 */
[C---:B------:R-:W-:Y:S01]  /*6270*/  FMUL R6, R70.reuse, R6 ;  /* 0x0000000646067220 */ /* 0x040fe20000400000 */
[--C-:B------:R-:W-:Y:S02]  /*6280*/  HADD2.F32 R125, -RZ, R126.reuse.H0_H0 ;  /* 0x2000007eff7d7230 */ /* 0x100fe40000004100 */
[C---:B------:R-:W-:Y:S01]  /*6290*/  FMUL R7, R70.reuse, R7 ;  /* 0x0000000746077220 */ /* 0x040fe20000400000 */
[----:B------:R-:W-:Y:S02]  /*62a0*/  HADD2.F32 R126, -RZ, R126.H1_H1 ;  /* 0x3000007eff7e7230 */ /* 0x000fe40000004100 */
[C---:B------:R-:W-:Y:S01]  /*62b0*/  FFMA R6, R71.reuse, R3, R6 ;  /* 0x0000000347067223 */ /* 0x040fe20000000006 */
[C---:B------:R-:W-:Y:S01]  /*62c0*/  FMUL R10, R70.reuse, R10 ;  /* 0x0000000a460a7220 */ /* 0x040fe20000400000 */
[C---:B------:R-:W-:Y:S01]  /*62d0*/  FFMA R7, R71.reuse, R72, R7 ;  /* 0x0000004847077223 */ /* 0x040fe20000000007 */
[C---:B------:R-:W-:Y:S01]  /*62e0*/  FFMA R8, R71.reuse, R73, R8 ;  /* 0x0000004947087223 */ /* 0x040fe20000000008 */
[C---:B------:R-:W-:Y:S01]  /*62f0*/  FFMA R9, R71.reuse, R74, R9 ;  /* 0x0000004a47097223 */ /* 0x040fe20000000009 */
[C---:B------:R-:W-:Y:S01]  /*6300*/  FFMA R10, R71.reuse, R75, R10 ;  /* 0x0000004b470a7223 */ /* 0x040fe2000000000a */
[--C-:B------:R-:W-:Y:S02]  /*6310*/  HADD2.F32 R74, -RZ, R129.reuse.H0_H0 ;  /* 0x20000081ff4a7230 */ /* 0x100fe40000004100 */
[C---:B------:R-:W-:Y:S01]  /*6320*/  FMUL R11, R70.reuse, R11 ;  /* 0x0000000b460b7220 */ /* 0x040fe20000400000 */
[----:B------:R-:W-:Y:S02]  /*6330*/  HADD2.F32 R75, -RZ, R129.H1_H1 ;  /* 0x30000081ff4b7230 */ /* 0x000fe40000004100 */
[C---:B------:R-:W-:Y:S01]  /*6340*/  FMUL R14, R70.reuse, R14 ;  /* 0x0000000e460e7220 */ /* 0x040fe20000400000 */
[--C-:B------:R-:W-:Y:S02]  /*6350*/  HADD2.F32 R72, -RZ, R130.reuse.H0_H0 ;  /* 0x20000082ff487230 */ /* 0x100fe40000004100 */
[C---:B------:R-:W-:Y:S01]  /*6360*/  FFMA R11, R71.reuse, R76, R11 ;  /* 0x0000004c470b7223 */ /* 0x040fe2000000000b */
[C---:B------:R-:W-:Y:S01]  /*6370*/  FFMA R12, R71.reuse, R77, R12 ;  /* 0x0000004d470c7223 */ /* 0x040fe2000000000c */
[----:B------:R-:W-:Y:S01]  /*6380*/  FFMA R13, R71, R78, R13 ;  /* 0x0000004e470d7223 */ /* 0x000fe2000000000d */
[----:B------:R-:W-:Y:S01]  /*6390*/  F2FP.SATFINITE.E4M3.F32.PACK_AB_MERGE_C R76, R7, R6, RZ ;  /* 0x00000006074c723e */ /* 0x000fe200048070ff */
[----:B------:R-:W-:Y:S01]  /*63a0*/  FFMA R14, R71, R79, R14 ;  /* 0x0000004f470e7223 */ /* 0x000fe2000000000e */
[----:B------:R-:W-:Y:S01]  /*63b0*/  F2FP.SATFINITE.E4M3.F32.PACK_AB_MERGE_C R129, R11, R10, RZ ;  /* 0x0000000a0b81723e */ /* 0x000fe200048070ff */
[C---:B------:R-:W-:Y:S01]  /*63c0*/  FMUL R7, R70.reuse, R24 ;  /* 0x0000001846077220 */ /* 0x040fe20000400000 */
[C---:B------:R-:W-:Y:S01]  /*63d0*/  FMUL R10, R70.reuse, R25 ;  /* 0x00000019460a7220 */ /* 0x040fe20000400000 */
[C---:B------:R-:W-:Y:S01]  /*63e0*/  FMUL R25, R70.reuse, R32 ;  /* 0x0000002046197220 */ /* 0x040fe20000400000 */
[----:B------:R-:W-:Y:S02]  /*63f0*/  HADD2.F32 R73, -RZ, R130.H1_H1 ;  /* 0x30000082ff497230 */ /* 0x000fe40000004100 */
[C---:B------:R-:W-:Y:S01]  /*6400*/  FMUL R15, R70.reuse, R15 ;  /* 0x0000000f460f7220 */ /* 0x040fe20000400000 */
[C---:B------:R-:W-:Y:S01]  /*6410*/  FMUL R18, R70.reuse, R18 ;  /* 0x0000001246127220 */ /* 0x040fe20000400000 */
[C---:B------:R-:W-:Y:S01]  /*6420*/  FMUL R19, R70.reuse, R19 ;  /* 0x0000001346137220 */ /* 0x040fe20000400000 */
[C---:B------:R-:W-:Y:S01]  /*6430*/  FMUL R3, R70.reuse, R22 ;  /* 0x0000001646037220 */ /* 0x040fe20000400000 */
[C---:B------:R-:W-:Y:S01]  /*6440*/  FFMA R15, R71.reuse, R80, R15 ;  /* 0x00000050470f7223 */ /* 0x040fe2000000000f */
[C---:B------:R-:W-:Y:S01]  /*6450*/  FFMA R16, R71.reuse, R81, R16 ;  /* 0x0000005147107223 */ /* 0x040fe20000000010 */
[C---:B------:R-:W-:Y:S01]  /*6460*/  FFMA R17, R71.reuse, R82, R17 ;  /* 0x0000005247117223 */ /* 0x040fe20000000011 */
[C---:B------:R-:W-:Y:S01]  /*6470*/  FFMA R18, R71.reuse, R83, R18 ;  /* 0x0000005347127223 */ /* 0x040fe20000000012 */
        /* <DEDUP_REMOVED lines=16> */
[----:B------:R-:W-:Y:S01]  /*6580*/  FMUL R20, R70, R27 ;  /* 0x0000001b46147220 */ /* 0x000fe20000400000 */
[----:B------:R-:W-:Y:S01]  /*6590*/  F2FP.SATFINITE.E4M3.F32.PACK_AB_MERGE_C R3, R6, R3, RZ ;  /* 0x000000030603723e */ /* 0x000fe200048070ff */
[C---:B------:R-:W-:Y:S01]  /*65a0*/  FMUL R23, R70.reuse, R30 ;  /* 0x0000001e46177220 */ /* 0x040fe20000400000 */
[C---:B------:R-:W-:Y:S01]  /*65b0*/  FMUL R30, R70.reuse, R37 ;  /* 0x00000025461e7220 */ /* 0x040fe20000400000 */
[C---:B------:R-:W-:Y:S01]  /*65c0*/  FFMA R20, R71.reuse, R92, R20 ;  /* 0x0000005c47147223 */ /* 0x040fe20000000014 */
[C---:B------:R-:W-:Y:S01]  /*65d0*/  FFMA R21, R71.reuse, R93, R21 ;  /* 0x0000005d47157223 */ /* 0x040fe20000000015 */
[C---:B------:R-:W-:Y:S01]  /*65e0*/  FFMA R22, R71.reuse, R94, R22 ;  /* 0x0000005e47167223 */ /* 0x040fe20000000016 */
[C---:B------:R-:W-:Y:S01]  /*65f0*/  FFMA R23, R71.reuse, R95, R23 ;  /* 0x0000005f47177223 */ /* 0x040fe20000000017 */
        /* <DEDUP_REMOVED lines=12> */
[----:B------:R-:W-:Y:S01]  /*66c0*/  FMUL R38, R70, R45 ;  /* 0x0000002d46267220 */ /* 0x000fe20000400000 */
[C---:B------:R-:W-:Y:S01]  /*66d0*/  FFMA R28, R71.reuse, R100, R28 ;  /* 0x00000064471c7223 */ /* 0x040fe2000000001c */
[----:B------:R-:W-:Y:S01]  /*66e0*/  F2FP.SATFINITE.E4M3.F32.PACK_AB_MERGE_C R6, R22, R21, R6 ;  /* 0x000000151606723e */ /* 0x000fe20004807006 */
[C---:B------:R-:W-:Y:S01]  /*66f0*/  FFMA R29, R71.reuse, R101, R29 ;  /* 0x00000065471d7223 */ /* 0x040fe2000000001d */
[C---:B------:R-:W-:Y:S01]  /*6700*/  FFMA R30, R71.reuse, R102, R30 ;  /* 0x00000066471e7223 */ /* 0x040fe2000000001e */
[----:B------:R-:W-:Y:S01]  /*6710*/  FFMA R31, R71, R103, R31 ;  /* 0x00000067471f7223 */ /* 0x000fe2000000001f */
[C---:B------:R-:W-:Y:S01]  /*6720*/  FMUL R45, R70.reuse, R52 ;  /* 0x00000034462d7220 */ /* 0x040fe20000400000 */
[C---:B------:R-:W-:Y:S01]  /*6730*/  FMUL R52, R70.reuse, R59 ;  /* 0x0000003b46347220 */ /* 0x040fe20000400000 */
[C---:B------:R-:W-:Y:S01]  /*6740*/  FMUL R59, R70.reuse, R66 ;  /* 0x00000042463b7220 */ /* 0x040fe20000400000 */
[----:B------:R-:W-:Y:S01]  /*6750*/  F2FP.SATFINITE.E4M3.F32.PACK_AB_MERGE_C R66, R13, R12, R14 ;  /* 0x0000000c0d42723e */ /* 0x000fe2000480700e */
[C---:B------:R-:W-:Y:S01]  /*6760*/  FMUL R32, R70.reuse, R39 ;  /* 0x0000002746207220 */ /* 0x040fe20000400000 */
[--C-:B------:R-:W-:Y:S02]  /*6770*/  HADD2.F32 R107, -RZ, R108.reuse.H0_H0 ;  /* 0x2000006cff6b7230 */ /* 0x100fe40000004100 */
[C---:B------:R-:W-:Y:S01]  /*6780*/  FMUL R35, R70.reuse, R42 ;  /* 0x0000002a46237220 */ /* 0x040fe20000400000 */
[----:B------:R-:W-:Y:S02]  /*6790*/  HADD2.F32 R108, -RZ, R108.H1_H1 ;  /* 0x3000006cff6c7230 */ /* 0x000fe40000004100 */
[C---:B------:R-:W-:Y:S01]  /*67a0*/  FFMA R32, R71.reuse, R104, R32 ;  /* 0x0000006847207223 */ /* 0x040fe20000000020 */
[----:B------:R-:W-:Y:S01]  /*67b0*/  FMUL R36, R70, R43 ;  /* 0x0000002b46247220 */ /* 0x000fe20000400000 */
[C---:B------:R-:W-:Y:S01]  /*67c0*/  FFMA R33, R71.reuse, R105, R33 ;  /* 0x0000006947217223 */ /* 0x040fe20000000021 */
[C---:B------:R-:W-:Y:S01]  /*67d0*/  FFMA R34, R71.reuse, R106, R34 ;  /* 0x0000006a47227223 */ /* 0x040fe20000000022 */
[--C-:B------:R-:W-:Y:S01]  /*67e0*/  HADD2.F32 R111, -RZ, R112.reuse.H0_H0 ;  /* 0x20000070ff6f7230 */ /* 0x100fe20000004100 */
[----:B------:R-:W-:Y:S01]  /*67f0*/  F2FP.SATFINITE.E4M3.F32.PACK_AB_MERGE_C R32, R32, R31, RZ ;  /* 0x0000001f2020723e */ /* 0x000fe200048070ff */
[C---:B------:R-:W-:Y:S01]  /*6800*/  FFMA R35, R71.reuse, R107, R35 ;  /* 0x0000006b47237223 */ /* 0x040fe20000000023 */
[----:B------:R-:W-:Y:S02]  /*6810*/  HADD2.F32 R112, -RZ, R112.H1_H1 ;  /* 0x30000070ff707230 */ /* 0x000fe40000004100 */
[----:B------:R-:W-:Y:S01]  /*6820*/  FMUL R39, R70, R46 ;  /* 0x0000002e46277220 */ /* 0x000fe20000400000 */
[----:B------:R-:W-:Y:S01]  /*6830*/  F2FP.SATFINITE.E4M3.F32.PACK_AB_MERGE_C R32, R30, R29, R32 ;  /* 0x0000001d1e20723e */ /* 0x000fe20004807020 */
[C---:B------:R-:W-:Y:S01]  /*6840*/  FFMA R36, R71.reuse, R108, R36 ;  /* 0x0000006c47247223 */ /* 0x040fe20000000024 */
[C---:B------:R-:W-:Y:S01]  /*6850*/  FMUL R40, R70.reuse, R47 ;  /* 0x0000002f46287220 */ /* 0x040fe20000400000 */
[C---:B------:R-:W-:Y:S01]  /*6860*/  FFMA R37, R71.reuse, R109, R37 ;  /* 0x0000006d47257223 */ /* 0x040fe20000000025 */
[C---:B------:R-:W-:Y:S01]  /*6870*/  FFMA R38, R71.reuse, R110, R38 ;  /* 0x0000006e47267223 */ /* 0x040fe20000000026 */
[C---:B------:R-:W-:Y:S01]  /*6880*/  FMUL R42, R70.reuse, R49 ;  /* 0x00000031462a7220 */ /* 0x040fe20000400000 */
[--C-:B------:R-:W-:Y:S02]  /*6890*/  HADD2.F32 R115, -RZ, R116.reuse.H0_H0 ;  /* 0x20000074ff737230 */ /* 0x100fe40000004100 */
[C---:B------:R-:W-:Y:S01]  /*68a0*/  FFMA R39, R71.reuse, R111, R39 ;  /* 0x0000006f47277223 */ /* 0x040fe20000000027 */
[----:B------:R-:W-:Y:S02]  /*68b0*/  HADD2.F32 R116, -RZ, R116.H1_H1 ;  /* 0x30000074ff747230 */ /* 0x000fe40000004100 */
[C---:B------:R-:W-:Y:S01]  /*68c0*/  FMUL R43, R70.reuse, R50 ;  /* 0x00000032462b7220 */ /* 0x040fe20000400000 */
[C---:B------:R-:W-:Y:S01]  /*68d0*/  FFMA R40, R71.reuse, R112, R40 ;  /* 0x0000007047287223 */ /* 0x040fe20000000028 */
[C---:B------:R-:W-:Y:S01]  /*68e0*/  FMUL R44, R70.reuse, R51 ;  /* 0x00000033462c7220 */ /* 0x040fe20000400000 */
[C---:B------:R-:W-:Y:S01]  /*68f0*/  FFMA R41, R71.reuse, R113, R41 ;  /* 0x0000007147297223 */ /* 0x040fe20000000029 */
[C---:B------:R-:W-:Y:S01]  /*6900*/  FMUL R50, R70.reuse, R57 ;  /* 0x0000003946327220 */ /* 0x040fe20000400000 */
[C---:B------:R-:W-:Y:S01]  /*6910*/  FMUL R57, R70.reuse, R64 ;  /* 0x0000004046397220 */ /* 0x040fe20000400000 */
[----:B------:R-:W-:Y:S01]  /*6920*/  FFMA R42, R71, R114, R42 ;  /* 0x00000072472a7223 */ /* 0x000fe2000000002a */
[C---:B------:R-:W-:Y:S01]  /*6930*/  FMUL R46, R70.reuse, R53 ;  /* 0x00000035462e7220 */ /* 0x040fe20000400000 */
[--C-:B------:R-:W-:Y:S01]  /*6940*/  HADD2.F32 R119, -RZ, R120.reuse.H0_H0 ;  /* 0x20000078ff777230 */ /* 0x100fe20000004100 */
[----:B------:R-:W-:Y:S01]  /*6950*/  F2FP.SATFINITE.E4M3.F32.PACK_AB_MERGE_C R64, R5, R4, R76 ;  /* 0x000000040540723e */ /* 0x000fe2000480704c */
[C---:B------:R-:W-:Y:S01]  /*6960*/  FMUL R51, R70.reuse, R58 ;  /* 0x0000003a46337220 */ /* 0x040fe20000400000 */
[C---:B------:R-:W-:Y:S01]  /*6970*/  FMUL R53, R70.reuse, R60 ;  /* 0x0000003c46357220 */ /* 0x040fe20000400000 */
[C---:B------:R-:W-:Y:S01]  /*6980*/  FFMA R43, R71.reuse, R115, R43 ;  /* 0x00000073472b7223 */ /* 0x040fe2000000002b */
[----:B------:R-:W-:Y:S02]  /*6990*/  HADD2.F32 R120, -RZ, R120.H1_H1 ;  /* 0x30000078ff787230 */ /* 0x000fe40000004100 */
[C---:B------:R-:W-:Y:S01]  /*69a0*/  FMUL R47, R70.reuse, R54 ;  /* 0x00000036462f7220 */ /* 0x040fe20000400000 */
[C---:B------:R-:W-:Y:S01]  /*69b0*/  FMUL R58, R70.reuse, R65 ;  /* 0x00000041463a7220 */ /* 0x040fe20000400000 */
[----:B------:R-:W-:Y:S01]  /*69c0*/  FMUL R60, R70, R67 ;  /* 0x00000043463c7220 */ /* 0x000fe20000400000 */
[----:B------:R-:W-:Y:S01]  /*69d0*/  F2FP.SATFINITE.E4M3.F32.PACK_AB_MERGE_C R5, R20, R11, RZ ;  /* 0x0000000b1405723e */ /* 0x000fe200048070ff */
[----:B------:R-:W-:Y:S01]  /*69e0*/  FFMA R44, R71, R116, R44 ;  /* 0x00000074472c7223 */ /* 0x000fe2000000002c */
[C---:B------:R-:W-:Y:S01]  /*69f0*/  FMUL R48, R70.reuse, R55 ;  /* 0x0000003746307220 */ /* 0x040fe20000400000 */
[----:B------:R-:W-:Y:S01]  /*6a00*/  F2FP.SATFINITE.E4M3.F32.PACK_AB_MERGE_C R65, R9, R8, R129 ;  /* 0x000000080941723e */ /* 0x000fe20004807081 */
[----:B------:R-:W-:Y:S01]  /*6a10*/  FFMA R45, R71, R117, R45 ;  /* 0x00000075472d7223 */ /* 0x000fe2000000002d */
[----:B------:R-:W-:Y:S01]  /*6a20*/  F2FP.SATFINITE.E4M3.F32.PACK_AB_MERGE_C R67, R17, R16, R18 ;  /* 0x000000101143723e */ /* 0x000fe20004807012 */
[----:B------:R-:W-:Y:S01]  /*6a30*/  FMUL R49, R70, R56 ;  /* 0x0000003846317220 */ /* 0x000fe20000400000 */
[C---:B------:R-:W-:Y:S01]  /*6a40*/  FFMA R46, R71.reuse, R118, R46 ;  /* 0x00000076472e7223 */ /* 0x040fe2000000002e */
[--C-:B------:R-:W-:Y:S02]  /*6a50*/  HADD2.F32 R123, -RZ, R124.reuse.H0_H0 ;  /* 0x2000007cff7b7230 */ /* 0x100fe40000004100 */
[C---:B------:R-:W-:Y:S01]  /*6a60*/  FFMA R47, R71.reuse, R119, R47 ;  /* 0x00000077472f7223 */ /* 0x040fe2000000002f */
[----:B------:R1:W-:Y:S01]  /*6a70*/  STS.128 [R140+UR44+0x2200], R64 ;  /* 0x002200408c007988 */ /* 0x0003e20008000c2c */
[----:B------:R-:W-:Y:S01]  /*6a80*/  HADD2.F32 R124, -RZ, R124.H1_H1 ;  /* 0x3000007cff7c7230 */ /* 0x000fe20000004100 */
[----:B------:R-:W-:Y:S01]  /*6a90*/  F2FP.SATFINITE.E4M3.F32.PACK_AB_MERGE_C R5, R10, R7, R5 ;  /* 0x000000070a05723e */ /* 0x000fe20004807005 */
[C---:B------:R-:W-:Y:S01]  /*6aa0*/  FFMA R48, R71.reuse, R120, R48 ;  /* 0x0000007847307223 */ /* 0x040fe20000000030 */
[----:B------:R-:W-:Y:S01]  /*6ab0*/  F2FP.SATFINITE.E4M3.F32.PACK_AB_MERGE_C R7, R28, R27, RZ ;  /* 0x0000001b1c07723e */ /* 0x000fe200048070ff */
        /* <DEDUP_REMOVED lines=8> */
[----:B------:R-:W-:Y:S01]  /*6b40*/  FMUL R56, R70, R63 ;  /* 0x0000003f46387220 */ /* 0x000fe20000400000 */
[----:B------:R-:W-:Y:S01]  /*6b50*/  F2FP.SATFINITE.E4M3.F32.PACK_AB_MERGE_C R4, R2, R0, R3 ;  /* 0x000000000204723e */ /* 0x000fe20004807003 */
[C---:B------:R-:W-:Y:S01]  /*6b60*/  FFMA R53, R71.reuse, R125, R53 ;  /* 0x0000007d47357223 */ /* 0x040fe20000000035 */
[----:B------:R-:W-:Y:S01]  /*6b70*/  F2FP.SATFINITE.E4M3.F32.PACK_AB_MERGE_C R7, R26, R25, R7 ;  /* 0x000000191a07723e */ /* 0x000fe20004807007 */
[C---:B------:R-:W-:Y:S01]  /*6b80*/  FFMA R54, R71.reuse, R126, R54 ;  /* 0x0000007e47367223 */ /* 0x040fe20000000036 */
[C---:B------:R-:W-:Y:S01]  /*6b90*/  FFMA R55, R71.reuse, R127, R55 ;  /* 0x0000007f47377223 */ /* 0x040fe20000000037 */
[----:B------:R-:W-:Y:S01]  /*6ba0*/  F2FP.SATFINITE.E4M3.F32.PACK_AB_MERGE_C R35, R36, R35, RZ ;  /* 0x000000232423723e */ /* 0x000fe200048070ff */
[C---:B------:R-:W-:Y:S01]  /*6bb0*/  FFMA R56, R71.reuse, R128, R56 ;  /* 0x0000008047387223 */ /* 0x040fe20000000038 */
[----:B------:R1:W-:Y:S01]  /*6bc0*/  STS.128 [R149+0x2010], R4 ;  /* 0x0020100495007388 */ /* 0x0003e20000000c00 */
[----:B------:R-:W-:Y:S01]  /*6bd0*/  F2FP.SATFINITE.E4M3.F32.PACK_AB_MERGE_C R39, R40, R39, RZ ;  /* 0x000000272827723e */ /* 0x000fe200048070ff */
[C---:B------:R-:W-:Y:S01]  /*6be0*/  FFMA R57, R71.reuse, R72, R57 ;  /* 0x0000004847397223 */ /* 0x040fe20000000039 */
[----:B------:R-:W-:Y:S01]  /*6bf0*/  F2FP.SATFINITE.E4M3.F32.PACK_AB_MERGE_C R43, R44, R43, RZ ;  /* 0x0000002b2c2b723e */ /* 0x000fe200048070ff */
[C---:B------:R-:W-:Y:S01]  /*6c00*/  FFMA R58, R71.reuse, R73, R58 ;  /* 0x00000049473a7223 */ /* 0x040fe2000000003a */
[C---:B------:R-:W-:Y:S01]  /*6c10*/  FFMA R59, R71.reuse, R74, R59 ;  /* 0x0000004a473b7223 */ /* 0x040fe2000000003b */
[----:B------:R-:W-:Y:S01]  /*6c20*/  F2FP.SATFINITE.E4M3.F32.PACK_AB_MERGE_C R33, R34, R33, R35 ;  /* 0x000000212221723e */ /* 0x000fe20004807023 */
[----:B------:R-:W-:Y:S01]  /*6c30*/  FFMA R60, R71, R75, R60 ;  /* 0x0000004b473c7223 */ /* 0x000fe2000000003c */
[----:B------:R-:W-:Y:S02]  /*6c40*/  F2FP.SATFINITE.E4M3.F32.PACK_AB_MERGE_C R34, R38, R37, R39 ;  /* 0x000000252622723e */ /* 0x000fe40004807027 */
[----:B------:R-:W-:Y:S02]  /*6c50*/  F2FP.SATFINITE.E4M3.F32.PACK_AB_MERGE_C R35, R42, R41, R43 ;  /* 0x000000292a23723e */ /* 0x000fe4000480702b */
[----:B------:R-:W-:Y:S02]  /*6c60*/  F2FP.SATFINITE.E4M3.F32.PACK_AB_MERGE_C R51, R52, R51, RZ ;  /* 0x000000333433723e */ /* 0x000fe400048070ff */
[----:B------:R-:W-:Y:S01]  /*6c70*/  F2FP.SATFINITE.E4M3.F32.PACK_AB_MERGE_C R48, R48, R47, RZ ;  /* 0x0000002f3030723e */ /* 0x000fe200048070ff */
[----:B------:R1:W-:Y:S01]  /*6c80*/  STS.128 [R148+0x2020], R32 ;  /* 0x0020202094007388 */ /* 0x0003e20000000c00 */
[----:B------:R-:W-:Y:S02]  /*6c90*/  F2FP.SATFINITE.E4M3.F32.PACK_AB_MERGE_C R55, R56, R55, RZ ;  /* 0x000000373837723e */ /* 0x000fe400048070ff */
[----:B------:R-:W-:Y:S02]  /*6ca0*/  F2FP.SATFINITE.E4M3.F32.PACK_AB_MERGE_C R59, R60, R59, RZ ;  /* 0x0000003b3c3b723e */ /* 0x000fe400048070ff */
[----:B------:R-:W-:Y:S02]  /*6cb0*/  F2FP.SATFINITE.E4M3.F32.PACK_AB_MERGE_C R49, R50, R49, R51 ;  /* 0x000000313231723e */ /* 0x000fe40004807033 */
[----:B------:R-:W-:Y:S02]  /*6cc0*/  F2FP.SATFINITE.E4M3.F32.PACK_AB_MERGE_C R48, R46, R45, R48 ;  /* 0x0000002d2e30723e */ /* 0x000fe40004807030 */
[----:B------:R-:W-:Y:S02]  /*6cd0*/  F2FP.SATFINITE.E4M3.F32.PACK_AB_MERGE_C R50, R54, R53, R55 ;  /* 0x000000353632723e */ /* 0x000fe40004807037 */
[----:B------:R-:W-:Y:S05]  /*6ce0*/  F2FP.SATFINITE.E4M3.F32.PACK_AB_MERGE_C R51, R58, R57, R59 ;  /* 0x000000393a33723e */ /* 0x000fea000480703b */
[----:B------:R1:W-:Y:S01]  /*6cf0*/  STS.128 [R147+0x2030], R48 ;  /* 0x0020303093007388 */ /* 0x0003e20000000c00 */
[----:B------:R-:W-:Y:S01]  /*6d00*/  @!PT LDS RZ, [RZ] ;  /* 0x00000000fffff984 */ /* 0x000fe20000000800 */
[----:B------:R-:W-:Y:S01]  /*6d10*/  @!PT LDS RZ, [RZ] ;  /* 0x00000000fffff984 */ /* 0x000fe20000000800 */
[----:B------:R-:W-:Y:S01]  /*6d20*/  @!PT LDS RZ, [RZ] ;  /* 0x00000000fffff984 */ /* 0x000fe20000000800 */
[----:B------:R-:W-:Y:S01]  /*6d30*/  @!PT LDS RZ, [RZ] ;  /* 0x00000000fffff984 */ /* 0x000fe20000000800 */
[----:B------:R3:W-:Y:S07]  /*6d40*/  MEMBAR.ALL.CTA ;  /* 0x0000000000007992 */ /* 0x0007ee0000008000 */
[----:B---3--:R-:W3:Y:S02]  /*6d50*/  FENCE.VIEW.ASYNC.S ;  /* 0x00000000000073c6 */ /* 0x008ee40000000000 */
[----:B---3--:R-:W-:Y:S06]  /*6d60*/  BAR.SYNC.DEFER_BLOCKING 0x1, 0x80 ;  /* 0x0042000000007b1d */ /* 0x008fec0000010000 */
[----:B------:R-:W-:Y:S05]  /*6d70*/  @P0 BRA `(.L_x_100) ;  /* 0x0000000000300947 */ /* 0x000fea0003800000 */
[----:B------:R-:W-:Y:S02]  /*6d80*/  UIADD3 UR4, UPT, UPT, UR44, 0x2200, URZ ;  /* 0x000022002c047890 */ /* 0x000fe4000fffe0ff */
[----:B------:R-:W-:Y:S02]  /*6d90*/  USHF.L.U32 UR9, UR45, 0x6, URZ ;  /* 0x000000062d097899 */ /* 0x000fe400080006ff */
[----:B------:R-:W-:Y:S02]  /*6da0*/  USHF.L.U32 UR10, UR46, 0x7, URZ ;  /* 0x000000072e0a7899 */ /* 0x000fe400080006ff */
[----:B------:R-:W-:Y:S01]  /*6db0*/  MOV R150, UR4 ;  /* 0x0000000400967c02 */ /* 0x000fe20008000f00 */
[----:B------:R-:W-:Y:S01]  /*6dc0*/  UIADD3 UR4, UP0, UPT, UR62, 0x680, URZ ;  /* 0x000006803e047890 */ /* 0x000fe2000ff1e0ff */
[----:B------:R-:W-:Y:S02]  /*6dd0*/  UMOV UR11, UR36 ;  /* 0x00000024000b7c82 */ /* 0x000fe40008000000 */
[----:B------:R-:W-:Y:S01]  /*6de0*/  R2UR UR8, R150 ;  /* 0x00000000960872ca */ /* 0x000fe200000e0000 */
[----:B------:R-:W-:Y:S11]  /*6df0*/  UIADD3.X UR5, UPT, UPT, URZ, UR63, URZ, UP0, !UPT ;  /* 0x0000003fff057290 */ /* 0x000ff600087fe4ff */
[----:B------:R-:W-:Y:S01]  /*6e00*/  @!UPT UIADD3 URZ, UPT, UPT, URZ, URZ, URZ ;  /* 0x000000fffffff290 */ /* 0x000fe2000fffe0ff */
[----:B------:R3:W-:Y:S01]  /*6e10*/  UTMASTG.3D [UR8], [UR4] ;  /* 0x00000008040073b5 */ /* 0x0007e20008010000 */
[----:B------:R0:W-:Y:S01]  /*6e20*/  UTMACMDFLUSH ;  /* 0x00000000000079b7 */ /* 0x0001e20000000000 */
[----:B---3--:R-:W-:Y:S04]  /*6e30*/  DEPBAR.LE SB0, 0x0 ;  /* 0x000080000000791a */ /* 0x008fe80000000000 */
.L_x_100:
[----:B------:R-:W-:Y:S05]  /*6e40*/  BSYNC.RECONVERGENT B0 ;  /* 0x0000000000007941 */ /* 0x000fea0003800200 */
.L_x_99:
[----:B------:R-:W-:Y:S01]  /*6e50*/  BAR.SYNC.DEFER_BLOCKING 0x1, 0x80 ;  /* 0x0042000000007b1d */ /* 0x000fe20000010000 */
[----:B------:R-:W-:Y:S01]  /*6e60*/  ISETP.NE.AND P0, PT, R143, 0x2, PT ;  /* 0x000000028f00780c */ /* 0x000fe20003f05270 */
[----:B------:R-:W-:Y:S01]  /*6e70*/  UISETP.NE.AND UP0, UPT, UR47, URZ, UPT ;  /* 0x000000ff2f00728c */ /* 0x000fe2000bf05270 */
[----:B------:R-:W-:Y:S01]  /*6e80*/  ISETP.NE.AND P1, PT, R68, 0x4, PT ;  /* 0x000000044400780c */ /* 0x000fe20003f25270 */
[----:B------:R-:W-:Y:S01]  /*6e90*/  UIADD3 UR45, UPT, UPT, UR37, UR55, URZ ;  /* 0x00000037252d7290 */ /* 0x000fe2000fffe0ff */
[----:B------:R-:W-:Y:S01]  /*6ea0*/  SEL R2, RZ, 0x1, P0 ;  /* 0x00000001ff027807 */ /* 0x000fe20000000000 */
[----:B------:R-:W-:Y:S01]  /*6eb0*/  UIADD3 UR46, UPT, UPT, UR38, UR58, URZ ;  /* 0x0000003a262e7290 */ /* 0x000fe2000fffe0ff */
[----:B------:R-:W-:Y:S02]  /*6ec0*/  SEL R0, RZ, 0x1, P1 ;  /* 0x00000001ff007807 */ /* 0x000fe40000800000 */
[----:B------:R-:W-:Y:S02]  /*6ed0*/  LOP3.LUT R145, R145, R2, RZ, 0x3c, !PT ;  /* 0x0000000291917212 */ /* 0x000fe400078e3cff */
[----:B------:R-:W-:Y:S02]  /*6ee0*/  LOP3.LUT R146, R146, R0, RZ, 0x3c, !PT ;  /* 0x0000000092927212 */ /* 0x000fe400078e3cff */
[----:B------:R-:W-:Y:S02]  /*6ef0*/  SEL R143, R143, RZ, P0 ;  /* 0x000000ff8f8f7207 */ /* 0x000fe40000000000 */
[----:B------:R-:W-:Y:S01]  /*6f00*/  SEL R68, R68, RZ, P1 ;  /* 0x000000ff44447207 */ /* 0x000fe20000800000 */
[----:B------:R-:W-:Y:S01]  /*6f10*/  UMOV UR36, UR54 ;  /* 0x0000003600247c82 */ /* 0x000fe20008000000 */
[----:B------:R-:W-:Y:S05]  /*6f20*/  BRA.U UP0, `(.L_x_101) ;  /* 0xffffffdd00187547 */ /* 0x000fea000b83ffff */
[----:B------:R-:W-:Y:S05]  /*6f30*/  EXIT ;  /* 0x000000000000794d */ /* 0x000fea0003800000 */
.L_x_24:
[----:B-1----:R1:W2:Y:S02]  /*6f40*/  SYNCS.PHASECHK.TRANS64.TRYWAIT P0, [R0+URZ+0xd0], R2 ;  /* 0x0000d002000075a7 */ /* 0x0022a400080011ff */
[----:B--2---:R-:W-:Y:S05]  /*6f50*/  @!P0 NANOSLEEP.SYNCS 0x989680 ;  /* 0x009896800000895d */ /* 0x004fea0003900000 */
[----:B------:R-:W2:Y:S02]  /*6f60*/  @!P0 SYNCS.PHASECHK.TRANS64 P0, [R0+URZ+0xd0], R2 ;  /* 0x0000d002000085a7 */ /* 0x000ea400080010ff */
[----:B--2---:R-:W-:Y:S05]  /*6f70*/  @!P0 BRA `(.L_x_24) ;  /* 0xfffffffc00f08947 */ /* 0x004fea000383ffff */
[----:B------:R-:W-:Y:S05]  /*6f80*/  BRA `(.L_x_102) ;  /* 0xffffffa800207947 */ /* 0x000fea000383ffff */
.L_x_27:
[----:B-1----:R-:W-:-:S07]  /*6f90*/  MOV R0, UR33 ;  /* 0x0000002100007c02 */ /* 0x002fce0008000f00 */
.L_x_103:
[----:B-1----:R1:W2:Y:S02]  /*6fa0*/  SYNCS.PHASECHK.TRANS64.TRYWAIT P0, [R0+URZ+0x20], R3 ;  /* 0x00002003000075a7 */ /* 0x0022a400080011ff */
[----:B--2---:R-:W-:Y:S05]  /*6fb0*/  @!P0 NANOSLEEP.SYNCS 0x989680 ;  /* 0x009896800000895d */ /* 0x004fea0003900000 */
[----:B------:R-:W2:Y:S02]  /*6fc0*/  @!P0 SYNCS.PHASECHK.TRANS64 P0, [R0+URZ+0x20], R3 ;  /* 0x00002003000085a7 */ /* 0x000ea400080010ff */
[----:B--2---:R-:W-:Y:S05]  /*6fd0*/  @!P0 BRA `(.L_x_103) ;  /* 0xfffffffc00f08947 */ /* 0x004fea000383ffff */
[----:B------:R-:W-:Y:S05]  /*6fe0*/  BRA `(.L_x_26) ;  /* 0xffffffa800607947 */ /* 0x000fea000383ffff */
.L_x_34:
[----:B-1----:R-:W-:-:S07]  /*6ff0*/  MOV R0, UR17 ;  /* 0x0000001100007c02 */ /* 0x002fce0008000f00 */
.L_x_104:
[----:B-1----:R1:W2:Y:S02]  /*7000*/  SYNCS.PHASECHK.TRANS64.TRYWAIT P0, [R0+URZ+0x20], R3 ;  /* 0x00002003000075a7 */ /* 0x0022a400080011ff */
[----:B--2---:R-:W-:Y:S05]  /*7010*/  @!P0 NANOSLEEP.SYNCS 0x989680 ;  /* 0x009896800000895d */ /* 0x004fea0003900000 */
[----:B------:R-:W2:Y:S02]  /*7020*/  @!P0 SYNCS.PHASECHK.TRANS64 P0, [R0+URZ+0x20], R3 ;  /* 0x00002003000085a7 */ /* 0x000ea400080010ff */
[----:B--2---:R-:W-:Y:S05]  /*7030*/  @!P0 BRA `(.L_x_104) ;  /* 0xfffffffc00f08947 */ /* 0x004fea000383ffff */
[----:B------:R-:W-:Y:S05]  /*7040*/  BRA `(.L_x_33) ;  /* 0xffffffac001c7947 */ /* 0x000fea000383ffff */
.L_x_39:
[----:B-1----:R1:W2:Y:S02]  /*7050*/  SYNCS.PHASECHK.TRANS64.TRYWAIT P0, [R3+URZ+0x60], R0 ;  /* 0x00006000030075a7 */ /* 0x0022a400080011ff */
[----:B--2---:R-:W-:Y:S05]  /*7060*/  @!P0 NANOSLEEP.SYNCS 0x989680 ;  /* 0x009896800000895d */ /* 0x004fea0003900000 */
[----:B------:R-:W2:Y:S02]  /*7070*/  @!P0 SYNCS.PHASECHK.TRANS64 P0, [R3+URZ+0x60], R0 ;  /* 0x00006000030085a7 */ /* 0x000ea400080010ff */
[----:B--2---:R-:W-:Y:S05]  /*7080*/  @!P0 BRA `(.L_x_39) ;  /* 0xfffffffc00f08947 */ /* 0x004fea000383ffff */
[----:B------:R-:W-:Y:S05]  /*7090*/  BRA `(.L_x_105) ;  /* 0xffffffac00bc7947 */ /* 0x000fea000383ffff */
.L_x_43:
[----:B------:R-:W-:-:S07]  /*70a0*/  MOV R0, UR4 ;  /* 0x0000000400007c02 */ /* 0x000fce0008000f00 */
.L_x_106:
[----:B-1----:R1:W2:Y:S02]  /*70b0*/  SYNCS.PHASECHK.TRANS64.TRYWAIT P0, [R0+URZ], R2 ;  /* 0x00000002000075a7 */ /* 0x0022a400080011ff */
[----:B--2---:R-:W-:Y:S05]  /*70c0*/  @!P0 NANOSLEEP.SYNCS 0x989680 ;  /* 0x009896800000895d */ /* 0x004fea0003900000 */
[----:B------:R-:W2:Y:S02]  /*70d0*/  @!P0 SYNCS.PHASECHK.TRANS64 P0, [R0+URZ], R2 ;  /* 0x00000002000085a7 */ /* 0x000ea400080010ff */
[----:B--2---:R-:W-:Y:S05]  /*70e0*/  @!P0 BRA `(.L_x_106) ;  /* 0xfffffffc00f08947 */ /* 0x004fea000383ffff */
[----:B------:R-:W-:Y:S05]  /*70f0*/  BRA `(.L_x_107) ;  /* 0xffffffb400607947 */ /* 0x000fea000383ffff */
.L_x_44:
[----:B------:R-:W-:-:S07]  /*7100*/  MOV R0, UR5 ;  /* 0x0000000500007c02 */ /* 0x000fce0008000f00 */
.L_x_108:
[----:B-1----:R1:W2:Y:S02]  /*7110*/  SYNCS.PHASECHK.TRANS64.TRYWAIT P0, [R0+URZ], R3 ;  /* 0x00000003000075a7 */ /* 0x0022a400080011ff */
[----:B--2---:R-:W-:Y:S05]  /*7120*/  @!P0 NANOSLEEP.SYNCS 0x989680 ;  /* 0x009896800000895d */ /* 0x004fea0003900000 */
[----:B------:R-:W2:Y:S02]  /*7130*/  @!P0 SYNCS.PHASECHK.TRANS64 P0, [R0+URZ], R3 ;  /* 0x00000003000085a7 */ /* 0x000ea400080010ff */
[----:B--2---:R-:W-:Y:S05]  /*7140*/  @!P0 BRA `(.L_x_108) ;  /* 0xfffffffc00f08947 */ /* 0x004fea000383ffff */
[----:B------:R-:W-:Y:S05]  /*7150*/  BRA `(.L_x_109) ;  /* 0xffffffb4006c7947 */ /* 0x000fea000383ffff */
.L_x_45:
[----:B------:R-:W-:-:S07]  /*7160*/  MOV R0, UR5 ;  /* 0x0000000500007c02 */ /* 0x000fce0008000f00 */
.L_x_110:
[----:B-1----:R1:W2:Y:S02]  /*7170*/  SYNCS.PHASECHK.TRANS64.TRYWAIT P0, [R0+URZ], R3 ;  /* 0x00000003000075a7 */ /* 0x0022a400080011ff */
[----:B--2---:R-:W-:Y:S05]  /*7180*/  @!P0 NANOSLEEP.SYNCS 0x989680 ;  /* 0x009896800000895d */ /* 0x004fea0003900000 */
[----:B------:R-:W2:Y:S02]  /*7190*/  @!P0 SYNCS.PHASECHK.TRANS64 P0, [R0+URZ], R3 ;  /* 0x00000003000085a7 */ /* 0x000ea400080010ff */
[----:B--2---:R-:W-:Y:S05]  /*71a0*/  @!P0 BRA `(.L_x_110) ;  /* 0xfffffffc00f08947 */ /* 0x004fea000383ffff */
[----:B------:R-:W-:Y:S05]  /*71b0*/  BRA `(.L_x_111) ;  /* 0xffffffb400787947 */ /* 0x000fea000383ffff */
.L_x_48:
[----:B-1----:R1:W2:Y:S02]  /*71c0*/  SYNCS.PHASECHK.TRANS64.TRYWAIT P0, [R2+URZ+0xc0], R4 ;  /* 0x0000c004020075a7 */ /* 0x0022a400080011ff */
[----:B--2---:R-:W-:Y:S05]  /*71d0*/  @!P0 NANOSLEEP.SYNCS 0x989680 ;  /* 0x009896800000895d */ /* 0x004fea0003900000 */
[----:B------:R-:W2:Y:S02]  /*71e0*/  @!P0 SYNCS.PHASECHK.TRANS64 P0, [R2+URZ+0xc0], R4 ;  /* 0x0000c004020085a7 */ /* 0x000ea400080010ff */
[----:B--2---:R-:W-:Y:S05]  /*71f0*/  @!P0 BRA `(.L_x_48) ;  /* 0xfffffffc00f08947 */ /* 0x004fea000383ffff */
[----:B------:R-:W-:Y:S05]  /*7200*/  BRA `(.L_x_112) ;  /* 0xffffffb400d47947 */ /* 0x000fea000383ffff */
.L_x_49:
[----:B------:R-:W-:-:S07]  /*7210*/  MOV R2, UR4 ;  /* 0x0000000400027c02 */ /* 0x000fce0008000f00 */
.L_x_113:
[----:B-1----:R1:W2:Y:S02]  /*7220*/  SYNCS.PHASECHK.TRANS64.TRYWAIT P0, [R2+URZ+0x70], R5 ;  /* 0x00007005020075a7 */ /* 0x0022a400080011ff */
[----:B--2---:R-:W-:Y:S05]  /*7230*/  @!P0 NANOSLEEP.SYNCS 0x989680 ;  /* 0x009896800000895d */ /* 0x004fea0003900000 */
[----:B------:R-:W2:Y:S02]  /*7240*/  @!P0 SYNCS.PHASECHK.TRANS64 P0, [R2+URZ+0x70], R5 ;  /* 0x00007005020085a7 */ /* 0x000ea400080010ff */
[----:B--2---:R-:W-:Y:S05]  /*7250*/  @!P0 BRA `(.L_x_113) ;  /* 0xfffffffc00f08947 */ /* 0x004fea000383ffff */
[----:B------:R-:W-:Y:S05]  /*7260*/  BRA `(.L_x_114) ;  /* 0xffffffb400e47947 */ /* 0x000fea000383ffff */
.L_x_50:
[----:B-1----:R1:W2:Y:S02]  /*7270*/  SYNCS.PHASECHK.TRANS64.TRYWAIT P1, [R2+URZ+0x60], R4 ;  /* 0x00006004020075a7 */ /* 0x0022a400080211ff */
[----:B--2---:R-:W-:Y:S05]  /*7280*/  @!P1 NANOSLEEP.SYNCS 0x989680 ;  /* 0x009896800000995d */ /* 0x004fea0003900000 */
[----:B------:R-:W2:Y:S02]  /*7290*/  @!P1 SYNCS.PHASECHK.TRANS64 P1, [R2+URZ+0x60], R4 ;  /* 0x00006004020095a7 */ /* 0x000ea400080210ff */
[----:B--2---:R-:W-:Y:S05]  /*72a0*/  @!P1 BRA `(.L_x_50) ;  /* 0xfffffffc00f09947 */ /* 0x004fea000383ffff */
[----:B------:R-:W-:Y:S05]  /*72b0*/  BRA `(.L_x_115) ;  /* 0xffffffb800147947 */ /* 0x000fea000383ffff */
.L_x_53:
[----:B------:R-:W-:-:S07]  /*72c0*/  MOV R0, UR4 ;  /* 0x0000000400007c02 */ /* 0x000fce0008000f00 */
.L_x_116:
[----:B-1----:R1:W2:Y:S02]  /*72d0*/  SYNCS.PHASECHK.TRANS64.TRYWAIT P0, [R0+URZ+0x70], R2 ;  /* 0x00007002000075a7 */ /* 0x0022a400080011ff */
[----:B--2---:R-:W-:Y:S05]  /*72e0*/  @!P0 NANOSLEEP.SYNCS 0x989680 ;  /* 0x009896800000895d */ /* 0x004fea0003900000 */
[----:B------:R-:W2:Y:S02]  /*72f0*/  @!P0 SYNCS.PHASECHK.TRANS64 P0, [R0+URZ+0x70], R2 ;  /* 0x00007002000085a7 */ /* 0x000ea400080010ff */
[----:B--2---:R-:W-:Y:S05]  /*7300*/  @!P0 BRA `(.L_x_116) ;  /* 0xfffffffc00f08947 */ /* 0x004fea000383ffff */
[----:B------:R-:W-:Y:S05]  /*7310*/  BRA `(.L_x_52) ;  /* 0xffffffb800687947 */ /* 0x000fea000383ffff */
.L_x_60:
[----:B-1----:R1:W2:Y:S02]  /*7320*/  SYNCS.PHASECHK.TRANS64.TRYWAIT P1, [R0+URZ+0x60], R2 ;  /* 0x00006002000075a7 */ /* 0x0022a400080211ff */
[----:B--2---:R-:W-:Y:S05]  /*7330*/  @!P1 NANOSLEEP.SYNCS 0x989680 ;  /* 0x009896800000995d */ /* 0x004fea0003900000 */
[----:B------:R-:W2:Y:S02]  /*7340*/  @!P1 SYNCS.PHASECHK.TRANS64 P1, [R0+URZ+0x60], R2 ;  /* 0x00006002000095a7 */ /* 0x000ea400080210ff */
[----:B--2---:R-:W-:Y:S05]  /*7350*/  @!P1 BRA `(.L_x_60) ;  /* 0xfffffffc00f09947 */ /* 0x004fea000383ffff */
[----:B------:R-:W-:Y:S05]  /*7360*/  BRA `(.L_x_117) ;  /* 0xffffffbc00dc7947 */ /* 0x000fea000383ffff */
.L_x_61:
[----:B------:R-:W-:-:S07]  /*7370*/  MOV R2, UR30 ;  /* 0x0000001e00027c02 */ /* 0x000fce0008000f00 */
.L_x_118:
[----:B-1----:R1:W2:Y:S02]  /*7380*/  SYNCS.PHASECHK.TRANS64.TRYWAIT P0, [R2+URZ+0xa0], R0 ;  /* 0x0000a000020075a7 */ /* 0x0022a400080011ff */
[----:B--2---:R-:W-:Y:S05]  /*7390*/  @!P0 NANOSLEEP.SYNCS 0x989680 ;  /* 0x009896800000895d */ /* 0x004fea0003900000 */
[----:B------:R-:W2:Y:S02]  /*73a0*/  @!P0 SYNCS.PHASECHK.TRANS64 P0, [R2+URZ+0xa0], R0 ;  /* 0x0000a000020085a7 */ /* 0x000ea400080010ff */
[----:B--2---:R-:W-:Y:S05]  /*73b0*/  @!P0 BRA `(.L_x_118) ;  /* 0xfffffffc00f08947 */ /* 0x004fea000383ffff */
[----:B------:R-:W-:Y:S05]  /*73c0*/  BRA `(.L_x_119) ;  /* 0xffffffc000147947 */ /* 0x000fea000383ffff */
.L_x_64:
[----:B------:R-:W-:Y:S07]  /*73d0*/  MOV R0, UR5 ;  /* 0x0000000500007c02 */ /* 0x000fee0008000f00 */
.L_x_120:
[----:B-1----:R1:W2:Y:S02]  /*73e0*/  SYNCS.PHASECHK.TRANS64.TRYWAIT P0, [R0+URZ], R2 ;  /* 0x00000002000075a7 */ /* 0x0022a400080011ff */
[----:B--2---:R-:W-:Y:S05]  /*73f0*/  @!P0 NANOSLEEP.SYNCS 0x989680 ;  /* 0x009896800000895d */ /* 0x004fea0003900000 */
[----:B------:R-:W2:Y:S02]  /*7400*/  @!P0 SYNCS.PHASECHK.TRANS64 P0, [R0+URZ], R2 ;  /* 0x00000002000085a7 */ /* 0x000ea400080010ff */
[----:B--2---:R-:W-:Y:S05]  /*7410*/  @!P0 BRA `(.L_x_120) ;  /* 0xfffffffc00f08947 */ /* 0x004fea000383ffff */
[----:B------:R-:W-:Y:S05]  /*7420*/  BRA `(.L_x_63) ;  /* 0xffffffc000307947 */ /* 0x000fea000383ffff */
.L_x_67:
[----:B------:R-:W-:-:S07]  /*7430*/  MOV R0, UR4 ;  /* 0x0000000400007c02 */ /* 0x000fce0008000f00 */
.L_x_121:
[----:B--2---:R2:W4:Y:S02]  /*7440*/  SYNCS.PHASECHK.TRANS64.TRYWAIT P0, [R0+URZ], R2 ;  /* 0x00000002000075a7 */ /* 0x00452400080011ff */
[----:B----4-:R-:W-:Y:S05]  /*7450*/  @!P0 NANOSLEEP.SYNCS 0x989680 ;  /* 0x009896800000895d */ /* 0x010fea0003900000 */
[----:B------:R-:W4:Y:S02]  /*7460*/  @!P0 SYNCS.PHASECHK.TRANS64 P0, [R0+URZ], R2 ;  /* 0x00000002000085a7 */ /* 0x000f2400080010ff */
[----:B----4-:R-:W-:Y:S05]  /*7470*/  @!P0 BRA `(.L_x_121) ;  /* 0xfffffffc00f08947 */ /* 0x010fea000383ffff */
[----:B------:R-:W-:Y:S05]  /*7480*/  BRA `(.L_x_122) ;  /* 0xffffffc4000c7947 */ /* 0x000fea000383ffff */
.L_x_68:
[----:B------:R-:W-:-:S07]  /*7490*/  MOV R0, UR5 ;  /* 0x0000000500007c02 */ /* 0x000fce0008000f00 */
.L_x_123:
[----:B-1----:R1:W2:Y:S02]  /*74a0*/  SYNCS.PHASECHK.TRANS64.TRYWAIT P0, [R0+URZ], R3 ;  /* 0x00000003000075a7 */ /* 0x0022a400080011ff */
[----:B--2---:R-:W-:Y:S05]  /*74b0*/  @!P0 NANOSLEEP.SYNCS 0x989680 ;  /* 0x009896800000895d */ /* 0x004fea0003900000 */
[----:B------:R-:W2:Y:S02]  /*74c0*/  @!P0 SYNCS.PHASECHK.TRANS64 P0, [R0+URZ], R3 ;  /* 0x00000003000085a7 */ /* 0x000ea400080010ff */
[----:B--2---:R-:W-:Y:S05]  /*74d0*/  @!P0 BRA `(.L_x_123) ;  /* 0xfffffffc00f08947 */ /* 0x004fea000383ffff */
[----:B------:R-:W-:Y:S05]  /*74e0*/  BRA `(.L_x_124) ;  /* 0xffffffc400187947 */ /* 0x000fea000383ffff */
.L_x_69:
[----:B------:R-:W-:-:S07]  /*74f0*/  MOV R0, UR5 ;  /* 0x0000000500007c02 */ /* 0x000fce0008000f00 */
.L_x_125:
[----:B-1----:R1:W2:Y:S02]  /*7500*/  SYNCS.PHASECHK.TRANS64.TRYWAIT P0, [R0+URZ], R3 ;  /* 0x00000003000075a7 */ /* 0x0022a400080011ff */
[----:B--2---:R-:W-:Y:S05]  /*7510*/  @!P0 NANOSLEEP.SYNCS 0x989680 ;  /* 0x009896800000895d */ /* 0x004fea0003900000 */
[----:B------:R-:W2:Y:S02]  /*7520*/  @!P0 SYNCS.PHASECHK.TRANS64 P0, [R0+URZ], R3 ;  /* 0x00000003000085a7 */ /* 0x000ea400080010ff */
[----:B--2---:R-:W-:Y:S05]  /*7530*/  @!P0 BRA `(.L_x_125) ;  /* 0xfffffffc00f08947 */ /* 0x004fea000383ffff */
[----:B------:R-:W-:Y:S05]  /*7540*/  BRA `(.L_x_126) ;  /* 0xffffffc400247947 */ /* 0x000fea000383ffff */
.L_x_70:
[----:B-1----:R-:W-:-:S07]  /*7550*/  MOV R0, UR4 ;  /* 0x0000000400007c02 */ /* 0x002fce0008000f00 */
.L_x_127:
[----:B-1----:R1:W2:Y:S02]  /*7560*/  SYNCS.PHASECHK.TRANS64.TRYWAIT P0, [R0+URZ], R2 ;  /* 0x00000002000075a7 */ /* 0x0022a400080011ff */
[----:B--2---:R-:W-:Y:S05]  /*7570*/  @!P0 NANOSLEEP.SYNCS 0x989680 ;  /* 0x009896800000895d */ /* 0x004fea0003900000 */
[----:B------:R-:W2:Y:S02]  /*7580*/  @!P0 SYNCS.PHASECHK.TRANS64 P0, [R0+URZ], R2 ;  /* 0x00000002000085a7 */ /* 0x000ea400080010ff */
[----:B--2---:R-:W-:Y:S05]  /*7590*/  @!P0 BRA `(.L_x_127) ;  /* 0xfffffffc00f08947 */ /* 0x004fea000383ffff */
[----:B------:R-:W-:Y:S05]  /*75a0*/  BRA `(.L_x_128) ;  /* 0xffffffc400307947 */ /* 0x000fea000383ffff */
.L_x_75:
[----:B--2---:R2:W3:Y:S02]  /*75b0*/  SYNCS.PHASECHK.TRANS64.TRYWAIT P0, [R7+URZ+0x60], R0 ;  /* 0x00006000070075a7 */ /* 0x0044e400080011ff */
[----:B---3--:R-:W-:Y:S05]  /*75c0*/  @!P0 NANOSLEEP.SYNCS 0x989680 ;  /* 0x009896800000895d */ /* 0x008fea0003900000 */
[----:B------:R-:W3:Y:S02]  /*75d0*/  @!P0 SYNCS.PHASECHK.TRANS64 P0, [R7+URZ+0x60], R0 ;  /* 0x00006000070085a7 */ /* 0x000ee400080010ff */
[----:B---3--:R-:W-:Y:S05]  /*75e0*/  @!P0 BRA `(.L_x_75) ;  /* 0xfffffffc00f08947 */ /* 0x008fea000383ffff */
[----:B------:R-:W-:Y:S05]  /*75f0*/  BRA `(.L_x_129) ;  /* 0xffffffc800447947 */ /* 0x000fea000383ffff */
.L_x_78:
[----:B-1----:R-:W-:Y:S07]  /*7600*/  MOV R0, UR17 ;  /* 0x0000001100007c02 */ /* 0x002fee0008000f00 */
.L_x_130:
[----:B-1----:R1:W2:Y:S02]  /*7610*/  SYNCS.PHASECHK.TRANS64.TRYWAIT P2, [R0+URZ+0x58], R7 ;  /* 0x00005807000075a7 */ /* 0x0022a400080411ff */
[----:B--2---:R-:W-:Y:S05]  /*7620*/  @!P2 NANOSLEEP.SYNCS 0x989680 ;  /* 0x009896800000a95d */ /* 0x004fea0003900000 */
[----:B------:R-:W2:Y:S02]  /*7630*/  @!P2 SYNCS.PHASECHK.TRANS64 P2, [R0+URZ+0x58], R7 ;  /* 0x000058070000a5a7 */ /* 0x000ea400080410ff */
[----:B--2---:R-:W-:Y:S05]  /*7640*/  @!P2 BRA `(.L_x_130) ;  /* 0xfffffffc00f0a947 */ /* 0x004fea000383ffff */
[----:B------:R-:W-:Y:S05]  /*7650*/  BRA `(.L_x_77) ;  /* 0xffffffcc00a47947 */ /* 0x000fea000383ffff */
.L_x_81:
[----:B-1----:R-:W-:Y:S07]  /*7660*/  MOV R0, UR17 ;  /* 0x0000001100007c02 */ /* 0x002fee0008000f00 */
.L_x_131:
[----:B-1----:R1:W2:Y:S02]  /*7670*/  SYNCS.PHASECHK.TRANS64.TRYWAIT P0, [R0+URZ+0x48], R6 ;  /* 0x00004806000075a7 */ /* 0x0022a400080011ff */
[----:B--2---:R-:W-:Y:S05]  /*7680*/  @!P0 NANOSLEEP.SYNCS 0x989680 ;  /* 0x009896800000895d */ /* 0x004fea0003900000 */
[----:B------:R-:W2:Y:S02]  /*7690*/  @!P0 SYNCS.PHASECHK.TRANS64 P0, [R0+URZ+0x48], R6 ;  /* 0x00004806000085a7 */ /* 0x000ea400080010ff */
[----:B--2---:R-:W-:Y:S05]  /*76a0*/  @!P0 BRA `(.L_x_131) ;  /* 0xfffffffc00f08947 */ /* 0x004fea000383ffff */
[----:B------:R-:W-:Y:S05]  /*76b0*/  BRA `(.L_x_132) ;  /* 0xffffffcc00f47947 */ /* 0x000fea000383ffff */
.L_x_84:
[----:B---3--:R3:W4:Y:S02]  /*76c0*/  SYNCS.PHASECHK.TRANS64.TRYWAIT P0, [R3+URZ+0x60], R0 ;  /* 0x00006000030075a7 */ /* 0x00872400080011ff */
[----:B----4-:R-:W-:Y:S05]  /*76d0*/  @!P0 NANOSLEEP.SYNCS 0x989680 ;  /* 0x009896800000895d */ /* 0x010fea0003900000 */
[----:B------:R-:W4:Y:S02]  /*76e0*/  @!P0 SYNCS.PHASECHK.TRANS64 P0, [R3+URZ+0x60], R0 ;  /* 0x00006000030085a7 */ /* 0x000f2400080010ff */
[----:B----4-:R-:W-:Y:S05]  /*76f0*/  @!P0 BRA `(.L_x_84) ;  /* 0xfffffffc00f08947 */ /* 0x010fea000383ffff */
[----:B------:R-:W-:Y:S05]  /*7700*/  BRA `(.L_x_133) ;  /* 0xffffffd400347947 */ /* 0x000fea000383ffff */
.L_x_95:
[----:B-1----:R-:W-:Y:S04]  /*7710*/  MOV R0, UR44 ;  /* 0x0000002c00007c02 */ /* 0x002fe80008000f00 */
[----:B------:R1:W2:Y:S03]  /*7720*/  SYNCS.PHASECHK.TRANS64.TRYWAIT P1, [R0+URZ+0x40], R3 ;  /* 0x00004003000075a7 */ /* 0x0002a600080211ff */
[----:B--2---:R-:W-:Y:S05]  /*7730*/  @!P1 NANOSLEEP.SYNCS 0x989680 ;  /* 0x009896800000995d */ /* 0x004fea0003900000 */
[----:B------:R-:W2:Y:S02]  /*7740*/  @!P1 SYNCS.PHASECHK.TRANS64 P1, [R0+URZ+0x40], R3 ;  /* 0x00004003000095a7 */ /* 0x000ea400080210ff */
[----:B--2---:R-:W-:Y:S05]  /*7750*/  @!P1 BRA `(.L_x_95) ;  /* 0xfffffffc00ec9947 */ /* 0x004fea000383ffff */
[----:B------:R-:W-:Y:S05]  /*7760*/  BRA `(.L_x_94) ;  /* 0xffffffe0008c7947 */ /* 0x000fea000383ffff */
.L_x_97:
[----:B------:R1:W1:Y:S02]  /*7770*/  SYNCS.PHASECHK.TRANS64.TRYWAIT P1, [R22+URZ+0x80], R4 ;  /* 0x00008004160075a7 */ /* 0x00026400080211ff */
[----:B-1----:R-:W-:Y:S05]  /*7780*/  @!P1 NANOSLEEP.SYNCS 0x989680 ;  /* 0x009896800000995d */ /* 0x002fea0003900000 */
[----:B------:R-:W1:Y:S02]  /*7790*/  @!P1 SYNCS.PHASECHK.TRANS64 P1, [R22+URZ+0x80], R4 ;  /* 0x00008004160095a7 */ /* 0x000e6400080210ff */
[----:B-1----:R-:W-:Y:S05]  /*77a0*/  @!P1 BRA `(.L_x_97) ;  /* 0xfffffffc00f09947 */ /* 0x002fea000383ffff */
[----:B------:R-:W-:Y:S05]  /*77b0*/  BRA `(.L_x_96) ;  /* 0xffffffe000d07947 */ /* 0x000fea000383ffff */
        .weak           $__internal_0_$__cuda_sm10x_tcgen05_guardrail_trap_col_being_dealloced_not_returned_by_alloc
        .type           $__internal_0_$__cuda_sm10x_tcgen05_guardrail_trap_col_being_dealloced_not_returned_by_alloc,@function
        .size           $__internal_0_$__cuda_sm10x_tcgen05_guardrail_trap_col_being_dealloced_not_returned_by_alloc,($__internal_1_$__cuda_sm10x_tcgen05_guardrail_trap_phase_invalid_during_alloc - $__internal_0_$__cuda_sm10x_tcgen05_guardrail_trap_col_being_dealloced_not_returned_by_alloc)
$__internal_0_$__cuda_sm10x_tcgen05_guardrail_trap_col_being_dealloced_not_returned_by_alloc:
[----:B------:R-:W-:Y:S05]  /*77c0*/  BPT.TRAP 0x1 ;  /* 0x000000040000795c */ /* 0x000fea0000300000 */
[----:B------:R-:W-:-:S04]  /*77d0*/  HFMA2 R3, -RZ, RZ, 0, 0 ;  /* 0x00000000ff037431 */ /* 0x000fc800000001ff */
[----:B------:R-:W-:Y:S05]  /*77e0*/  RET.REL.NODEC R2 `(_ZN7cutlass13device_kernelINS_4gemm6kernel13GemmUniversalIN4cute5tupleIJiiiiEEENS1_10collective13CollectiveMmaINS1_35MainloopSm100TmaUmmaWarpSpecializedILi4ELi2ELi4ENS5_IJNS4_1CILi1EEENSA_ILi2EEESB_EEEEENS5_IJNSA_ILi128EEENSA_ILi64EEESF_EEENS_12float_e4m3_tENS5_IJlSB_lEEESI_SJ_NS4_8TiledMMAINS4_8MMA_AtomIJNS4_10MMA_TraitsINS4_19SM100_MMA_F8F6F4_SSEJSI_SI_fSF_SG_NS4_17integral_constantINS4_4UMMA5MajorELSQ_0EEESR_NSO_INSP_7ScaleInELSS_0EEEST_EEEEEENS4_6LayoutINS5_IJSB_SB_SB_EEENS5_IJNSA_ILi0EEESY_SY_EEEEENS5_IJNS4_10UnderscoreES11_S11_EEEEENS4_23SM90_TMA_LOAD_MULTICASTENS4_14ComposedLayoutINS4_7SwizzleILi3ELi4ELi3EEENS4_18smem_ptr_flag_bitsILi8EEENSW_INS5_IJNSA_ILi8EEESF_EEENS5_IJSF_SB_EEEEEEEvNS4_8identityENS4_13SM90_TMA_LOADES1E_vS1F_EENS_8epilogue10collective18CollectiveEpilogueINS1I_23Sm100TmaWarpSpecializedILi1ELi1ELi64ELb0ELb0EEEJSH_NS5_IJNSW_ISF_SB_EENSW_ISG_SB_EEEEESI_SJ_SI_SJ_NS1I_6fusion15FusionCallbacksIS1M_NS1Q_17LinearCombinationISI_fSI_fLNS_15FloatRoundStyleE2EEESH_S1P_JEEENS4_5SM1004TMEM4LOAD26SM100_TMEM_LOAD_32dp32b64xES1G_NS15_INS16_ILi2ELi4ELi3EEES19_NSW_INS5_IJS1A_SG_EEENS5_IJSG_SB_EEEEEEENS4_39AutoVectorizingCopyWithAssumedAlignmentILi128EEENS4_14SM90_TMA_STOREES24_S26_S26_EEEvvEEEEvNT_6ParamsE) ;  /* 0xffffff8802047950 */ /* 0x000fea0003c3ffff */
        .weak           $__internal_1_$__cuda_sm10x_tcgen05_guardrail_trap_phase_invalid_during_alloc
        .type           $__internal_1_$__cuda_sm10x_tcgen05_guardrail_trap_phase_invalid_during_alloc,@function
        .size           $__internal_1_$__cuda_sm10x_tcgen05_guardrail_trap_phase_invalid_during_alloc,($__internal_2_$__cuda_sm10x_tcgen05_guardrail_trap_unallocated_columns_being_dealloced - $__internal_1_$__cuda_sm10x_tcgen05_guardrail_trap_phase_invalid_during_alloc)
$__internal_1_$__cuda_sm10x_tcgen05_guardrail_trap_phase_invalid_during_alloc:
[----:B------:R-:W-:Y:S05]  /*77f0*/  BPT.TRAP 0x1 ;  /* 0x000000040000795c */ /* 0x000fea0000300000 */
[----:B------:R-:W-:-:S04]  /*7800*/  MOV R5, 0x0 ;  /* 0x0000000000057802 */ /* 0x000fc80000000f00 */
[----:B------:R-:W-:Y:S05]  /*7810*/  RET.REL.NODEC R4 `(_ZN7cutlass13device_kernelINS_4gemm6kernel13GemmUniversalIN4cute5tupleIJiiiiEEENS1_10collective13CollectiveMmaINS1_35MainloopSm100TmaUmmaWarpSpecializedILi4ELi2ELi4ENS5_IJNS4_1CILi1EEENSA_ILi2EEESB_EEEEENS5_IJNSA_ILi128EEENSA_ILi64EEESF_EEENS_12float_e4m3_tENS5_IJlSB_lEEESI_SJ_NS4_8TiledMMAINS4_8MMA_AtomIJNS4_10MMA_TraitsINS4_19SM100_MMA_F8F6F4_SSEJSI_SI_fSF_SG_NS4_17integral_constantINS4_4UMMA5MajorELSQ_0EEESR_NSO_INSP_7ScaleInELSS_0EEEST_EEEEEENS4_6LayoutINS5_IJSB_SB_SB_EEENS5_IJNSA_ILi0EEESY_SY_EEEEENS5_IJNS4_10UnderscoreES11_S11_EEEEENS4_23SM90_TMA_LOAD_MULTICASTENS4_14ComposedLayoutINS4_7SwizzleILi3ELi4ELi3EEENS4_18smem_ptr_flag_bitsILi8EEENSW_INS5_IJNSA_ILi8EEESF_EEENS5_IJSF_SB_EEEEEEEvNS4_8identityENS4_13SM90_TMA_LOADES1E_vS1F_EENS_8epilogue10collective18CollectiveEpilogueINS1I_23Sm100TmaWarpSpecializedILi1ELi1ELi64ELb0ELb0EEEJSH_NS5_IJNSW_ISF_SB_EENSW_ISG_SB_EEEEESI_SJ_SI_SJ_NS1I_6fusion15FusionCallbacksIS1M_NS1Q_17LinearCombinationISI_fSI_fLNS_15FloatRoundStyleE2EEESH_S1P_JEEENS4_5SM1004TMEM4LOAD26SM100_TMEM_LOAD_32dp32b64xES1G_NS15_INS16_ILi2ELi4ELi3EEES19_NSW_INS5_IJS1A_SG_EEENS5_IJSG_SB_EEEEEEENS4_39AutoVectorizingCopyWithAssumedAlignmentILi128EEENS4_14SM90_TMA_STOREES24_S26_S26_EEEvvEEEEvNT_6ParamsE) ;  /* 0xffffff8404f87950 */ /* 0x000fea0003c3ffff */
        .weak           $__internal_2_$__cuda_sm10x_tcgen05_guardrail_trap_unallocated_columns_being_dealloced
        .type           $__internal_2_$__cuda_sm10x_tcgen05_guardrail_trap_unallocated_columns_being_dealloced,@function
        .size           $__internal_2_$__cuda_sm10x_tcgen05_guardrail_trap_unallocated_columns_being_dealloced,(.L_x_135 - $__internal_2_$__cuda_sm10x_tcgen05_guardrail_trap_unallocated_columns_being_dealloced)
$__internal_2_$__cuda_sm10x_tcgen05_guardrail_trap_unallocated_columns_being_dealloced:
[----:B------:R-:W-:Y:S05]  /*7820*/  BPT.TRAP 0x1 ;  /* 0x000000040000795c */ /* 0x000fea0000300000 */
[----:B------:R-:W-:-:S04]  /*7830*/  HFMA2 R3, -RZ, RZ, 0, 0 ;  /* 0x00000000ff037431 */ /* 0x000fc800000001ff */
[----:B------:R-:W-:Y:S05]  /*7840*/  RET.REL.NODEC R2 `(_ZN7cutlass13device_kernelINS_4gemm6kernel13GemmUniversalIN4cute5tupleIJiiiiEEENS1_10collective13CollectiveMmaINS1_35MainloopSm100TmaUmmaWarpSpecializedILi4ELi2ELi4ENS5_IJNS4_1CILi1EEENSA_ILi2EEESB_EEEEENS5_IJNSA_ILi128EEENSA_ILi64EEESF_EEENS_12float_e4m3_tENS5_IJlSB_lEEESI_SJ_NS4_8TiledMMAINS4_8MMA_AtomIJNS4_10MMA_TraitsINS4_19SM100_MMA_F8F6F4_SSEJSI_SI_fSF_SG_NS4_17integral_constantINS4_4UMMA5MajorELSQ_0EEESR_NSO_INSP_7ScaleInELSS_0EEEST_EEEEEENS4_6LayoutINS5_IJSB_SB_SB_EEENS5_IJNSA_ILi0EEESY_SY_EEEEENS5_IJNS4_10UnderscoreES11_S11_EEEEENS4_23SM90_TMA_LOAD_MULTICASTENS4_14ComposedLayoutINS4_7SwizzleILi3ELi4ELi3EEENS4_18smem_ptr_flag_bitsILi8EEENSW_INS5_IJNSA_ILi8EEESF_EEENS5_IJSF_SB_EEEEEEEvNS4_8identityENS4_13SM90_TMA_LOADES1E_vS1F_EENS_8epilogue10collective18CollectiveEpilogueINS1I_23Sm100TmaWarpSpecializedILi1ELi1ELi64ELb0ELb0EEEJSH_NS5_IJNSW_ISF_SB_EENSW_ISG_SB_EEEEESI_SJ_SI_SJ_NS1I_6fusion15FusionCallbacksIS1M_NS1Q_17LinearCombinationISI_fSI_fLNS_15FloatRoundStyleE2EEESH_S1P_JEEENS4_5SM1004TMEM4LOAD26SM100_TMEM_LOAD_32dp32b64xES1G_NS15_INS16_ILi2ELi4ELi3EEES19_NSW_INS5_IJS1A_SG_EEENS5_IJSG_SB_EEEEEEENS4_39AutoVectorizingCopyWithAssumedAlignmentILi128EEENS4_14SM90_TMA_STOREES24_S26_S26_EEEvvEEEEvNT_6ParamsE) ;  /* 0xffffff8402ec7950 */ /* 0x000fea0003c3ffff */
.L_x_134:
[----:B------:R-:W-:-:S00]  /*7850*/  BRA `(.L_x_134) ;  /* 0xfffffffc00fc7947 */ /* 0x000fc0000383ffff */
[----:B------:R-:W-:-:S00]  /*7860*/  NOP ;  /* 0x0000000000007918 */ /* 0x000fc00000000000 */
        /* <DEDUP_REMOVED lines=9> */
.L_x_135:


//--------------------- .nv.global.init           --------------------------
	.section	.nv.global.init,"aw",@progbits
.nv.global.init:
	.type		$str$27,@object
	.size		$str$27,($str$28 - $str$27)
$str$27:
        /*0000*/ 	.byte	0x28, 0x61, 0x64, 0x64, 0x72, 0x65, 0x73, 0x73, 0x20, 0x26, 0x20, 0x6d, 0x61, 0x73, 0x6b, 0x29
        /*0010*/ 	.byte	0x20, 0x3d, 0x3d, 0x20, 0x30, 0x00
	.type		$str$28,@object
	.size		$str$28,($str$26 - $str$28)
$str$28:
        /*0016*/ 	.byte	0x2f, 0x74, 0x6d, 0x70, 0x2f, 0x63, 0x75, 0x74, 0x6c, 0x61, 0x73, 0x73, 0x5f, 0x73, 0x77, 0x65
        /*0026*/ 	.byte	0x65, 0x70, 0x5f, 0x73, 0x72, 0x63, 0x2f, 0x69, 0x6e, 0x63, 0x6c, 0x75, 0x64, 0x65, 0x2f, 0x63
        /*0036*/ 	.byte	0x75, 0x74, 0x65, 0x2f, 0x70, 0x6f, 0x69, 0x6e, 0x74, 0x65, 0x72, 0x5f, 0x66, 0x6c, 0x61, 0x67
        /*0046*/ 	.byte	0x67, 0x65, 0x64, 0x2e, 0x68, 0x70, 0x70, 0x00
	.type		$str$26,@object
	.size		$str$26,($str$25 - $str$26)
$str$26:
        /*004e*/ 	.byte	0x2f, 0x74, 0x6d, 0x70, 0x2f, 0x63, 0x75, 0x74, 0x6c, 0x61, 0x73, 0x73, 0x5f, 0x73, 0x77, 0x65
        /*005e*/ 	.byte	0x65, 0x70, 0x5f, 0x73, 0x72, 0x63, 0x2f, 0x69, 0x6e, 0x63, 0x6c, 0x75, 0x64, 0x65, 0x2f, 0x63
        /*006e*/ 	.byte	0x75, 0x74, 0x65, 0x2f, 0x61, 0x74, 0x6f, 0x6d, 0x2f, 0x63, 0x6f, 0x70, 0x79, 0x5f, 0x74, 0x72
        /*007e*/ 	.byte	0x61, 0x69, 0x74, 0x73, 0x5f, 0x73, 0x6d, 0x31, 0x30, 0x30, 0x2e, 0x68, 0x70, 0x70, 0x00
	.type		$str$25,@object
	.size		$str$25,(__unnamed_1 - $str$25)
$str$25:
        /*008d*/ 	.byte	0x28, 0x28, 0x75, 0x69, 0x6e, 0x74, 0x33, 0x32, 0x5f, 0x74, 0x28, 0x74, 0x68, 0x72, 0x65, 0x61
        /*009d*/ 	.byte	0x64, 0x49, 0x64, 0x78, 0x2e, 0x78, 0x29, 0x20, 0x2f, 0x20, 0x33, 0x32, 0x29, 0x20, 0x25, 0x20
        /*00ad*/ 	.byte	0x34, 0x29, 0x20, 0x3d, 0x3d, 0x20, 0x28, 0x28, 0x28, 0x74, 0x6d, 0x65, 0x6d, 0x5f, 0x61, 0x64
        /*00bd*/ 	.byte	0x64, 0x72, 0x20, 0x3e, 0x3e, 0x20, 0x31, 0x36, 0x29, 0x20, 0x2f, 0x20, 0x33, 0x32, 0x29, 0x20
        /*00cd*/ 	.byte	0x25, 0x20, 0x34, 0x29, 0x00
	.type		__unnamed_1,@object
	.size		__unnamed_1,(__unnamed_2 - __unnamed_1)
__unnamed_1:
        /*00d2*/ 	.byte	0x61, 0x75, 0x74, 0x6f, 0x20, 0x63, 0x75, 0x74, 0x65, 0x3a, 0x3a, 0x61, 0x73, 0x5f, 0x70, 0x6f
        /* <DEDUP_REMOVED lines=24> */
        /*0262*/ 	.byte	0x43, 0x3c, 0x38, 0x31, 0x39, 0x32, 0x3e, 0x3e, 0x3e, 0x3e, 0x5d, 0x00
	.type		__unnamed_2,@object
	.size		__unnamed_2,(.L_2 - __unnamed_2)
__unnamed_2:
        /* <DEDUP_REMOVED lines=42> */
        /*050e*/ 	.byte	0x3e, 0x3e, 0x3e, 0x3e, 0x5d, 0x00
.L_2:


//--------------------- .nv.shared._ZN7cutlass13device_kernelINS_4gemm6kernel13GemmUniversalIN4cute5tupleIJiiiiEEENS1_10collective13CollectiveMmaINS1_35MainloopSm100TmaUmmaWarpSpecializedILi4ELi2ELi4ENS5_IJNS4_1CILi1EEENSA_ILi2EEESB_EEEEENS5_IJNSA_ILi128EEENSA_ILi64EEESF_EEENS_12float_e4m3_tENS5_IJlSB_lEEESI_SJ_NS4_8TiledMMAINS4_8MMA_AtomIJNS4_10MMA_TraitsINS4_19SM100_MMA_F8F6F4_SSEJSI_SI_fSF_SG_NS4_17integral_constantINS4_4UMMA5MajorELSQ_0EEESR_NSO_INSP_7ScaleInELSS_0EEEST_EEEEEENS4_6LayoutINS5_IJSB_SB_SB_EEENS5_IJNSA_ILi0EEESY_SY_EEEEENS5_IJNS4_10UnderscoreES11_S11_EEEEENS4_23SM90_TMA_LOAD_MULTICASTENS4_14ComposedLayoutINS4_7SwizzleILi3ELi4ELi3EEENS4_18smem_ptr_flag_bitsILi8EEENSW_INS5_IJNSA_ILi8EEESF_EEENS5_IJSF_SB_EEEEEEEvNS4_8identityENS4_13SM90_TMA_LOADES1E_vS1F_EENS_8epilogue10collective18CollectiveEpilogueINS1I_23Sm100TmaWarpSpecializedILi1ELi1ELi64ELb0ELb0EEEJSH_NS5_IJNSW_ISF_SB_EENSW_ISG_SB_EEEEESI_SJ_SI_SJ_NS1I_6fusion15FusionCallbacksIS1M_NS1Q_17LinearCombinationISI_fSI_fLNS_15FloatRoundStyleE2EEESH_S1P_JEEENS4_5SM1004TMEM4LOAD26SM100_TMEM_LOAD_32dp32b64xES1G_NS15_INS16_ILi2ELi4ELi3EEES19_NSW_INS5_IJS1A_SG_EEENS5_IJSG_SB_EEEEEEENS4_39AutoVectorizingCopyWithAssumedAlignmentILi128EEENS4_14SM90_TMA_STOREES24_S26_S26_EEEvvEEEEvNT_6ParamsE --------------------------
	.section	.nv.shared._ZN7cutlass13device_kernelINS_4gemm6kernel13GemmUniversalIN4cute5tupleIJiiiiEEENS1_10collective13CollectiveMmaINS1_35MainloopSm100TmaUmmaWarpSpecializedILi4ELi2ELi4ENS5_IJNS4_1CILi1EEENSA_ILi2EEESB_EEEEENS5_IJNSA_ILi128EEENSA_ILi64EEESF_EEENS_12float_e4m3_tENS5_IJlSB_lEEESI_SJ_NS4_8TiledMMAINS4_8MMA_AtomIJNS4_10MMA_TraitsINS4_19SM100_MMA_F8F6F4_SSEJSI_SI_fSF_SG_NS4_17integral_constantINS4_4UMMA5MajorELSQ_0EEESR_NSO_INSP_7ScaleInELSS_0EEEST_EEEEEENS4_6LayoutINS5_IJSB_SB_SB_EEENS5_IJNSA_ILi0EEESY_SY_EEEEENS5_IJNS4_10UnderscoreES11_S11_EEEEENS4_23SM90_TMA_LOAD_MULTICASTENS4_14ComposedLayoutINS4_7SwizzleILi3ELi4ELi3EEENS4_18smem_ptr_flag_bitsILi8EEENSW_INS5_IJNSA_ILi8EEESF_EEENS5_IJSF_SB_EEEEEEEvNS4_8identityENS4_13SM90_TMA_LOADES1E_vS1F_EENS_8epilogue10collective18CollectiveEpilogueINS1I_23Sm100TmaWarpSpecializedILi1ELi1ELi64ELb0ELb0EEEJSH_NS5_IJNSW_ISF_SB_EENSW_ISG_SB_EEEEESI_SJ_SI_SJ_NS1I_6fusion15FusionCallbacksIS1M_NS1Q_17LinearCombinationISI_fSI_fLNS_15FloatRoundStyleE2EEESH_S1P_JEEENS4_5SM1004TMEM4LOAD26SM100_TMEM_LOAD_32dp32b64xES1G_NS15_INS16_ILi2ELi4ELi3EEES19_NSW_INS5_IJS1A_SG_EEENS5_IJSG_SB_EEEEEEENS4_39AutoVectorizingCopyWithAssumedAlignmentILi128EEENS4_14SM90_TMA_STOREES24_S26_S26_EEEvvEEEEvNT_6ParamsE,"aw",@nobits
	.sectionflags	@""
	.align	16
	.zero		1024


//--------------------- .nv.shared.reserved.0     --------------------------
	.section	.nv.shared.reserved.0,"aw",@nobits
	.weak		__nv_reservedSMEM_offset_0_alias
	.size		__nv_reservedSMEM_offset_0_alias, 0, 64
	.other		__nv_reservedSMEM_offset_0_alias,@"STO_CUDA_RESERVED_SHARED STV_DEFAULT"
__nv_reservedSMEM_offset_0_alias:
	.zero		0
.nv.shared.reserved.0:
	.zero		64
	.weak		__nv_reservedSMEM_tcgen05_partition
	.type		__nv_reservedSMEM_tcgen05_partition,@object
	.size		__nv_reservedSMEM_tcgen05_partition,(.L_0 - __nv_reservedSMEM_tcgen05_partition)
__nv_reservedSMEM_tcgen05_partition:
	.zero		32
.L_0:


//--------------------- .nv.global                --------------------------
	.section	.nv.global,"aw",@nobits
.nv.global:
	.type		_ZN39_INTERNAL_9929cb35_4_k_cu_103dd4c0_76664cute1_E,@object
	.size		_ZN39_INTERNAL_9929cb35_4_k_cu_103dd4c0_76664cute1_E,(_ZN39_INTERNAL_9929cb35_4_k_cu_103dd4c0_76664cuda3std3__45__cpo6cbeginE - _ZN39_INTERNAL_9929cb35_4_k_cu_103dd4c0_76664cute1_E)
_ZN39_INTERNAL_9929cb35_4_k_cu_103dd4c0_76664cute1_E:
	.zero		1
	.type		_ZN39_INTERNAL_9929cb35_4_k_cu_103dd4c0_76664cuda3std3__45__cpo6cbeginE,@object
	.size		_ZN39_INTERNAL_9929cb35_4_k_cu_103dd4c0_76664cuda3std3__45__cpo6cbeginE,(_ZN39_INTERNAL_9929cb35_4_k_cu_103dd4c0_76664cuda3std3__48in_placeE - _ZN39_INTERNAL_9929cb35_4_k_cu_103dd4c0_76664cuda3std3__45__cpo6cbeginE)
_ZN39_INTERNAL_9929cb35_4_k_cu_103dd4c0_76664cuda3std3__45__cpo6cbeginE:
	.zero		1
	.type		_ZN39_INTERNAL_9929cb35_4_k_cu_103dd4c0_76664cuda3std3__48in_placeE,@object
	.size		_ZN39_INTERNAL_9929cb35_4_k_cu_103dd4c0_76664cuda3std3__48in_placeE,(_ZN39_INTERNAL_9929cb35_4_k_cu_103dd4c0_76664cuda3std6ranges3__45__cpo9iter_moveE - _ZN39_INTERNAL_9929cb35_4_k_cu_103dd4c0_76664cuda3std3__48in_placeE)
_ZN39_INTERNAL_9929cb35_4_k_cu_103dd4c0_76664cuda3std3__48in_placeE:
	.zero		1
	.type		_ZN39_INTERNAL_9929cb35_4_k_cu_103dd4c0_76664cuda3std6ranges3__45__cpo9iter_moveE,@object
	.size		_ZN39_INTERNAL_9929cb35_4_k_cu_103dd4c0_76664cuda3std6ranges3__45__cpo9iter_moveE,(_ZN39_INTERNAL_9929cb35_4_k_cu_103dd4c0_76664cuda3std3__45__cpo5beginE - _ZN39_INTERNAL_9929cb35_4_k_cu_103dd4c0_76664cuda3std6ranges3__45__cpo9iter_moveE)
_ZN39_INTERNAL_9929cb35_4_k_cu_103dd4c0_76664cuda3std6ranges3__45__cpo9iter_moveE:
	.zero		1
	.type		_ZN39_INTERNAL_9929cb35_4_k_cu_103dd4c0_76664cuda3std3__45__cpo5beginE,@object
	.size		_ZN39_INTERNAL_9929cb35_4_k_cu_103dd4c0_76664cuda3std3__45__cpo5beginE,(_ZN39_INTERNAL_9929cb35_4_k_cu_103dd4c0_76664cuda3std3__441_GLOBAL__N__9929cb35_4_k_cu_103dd4c0_76666ignoreE - _ZN39_INTERNAL_9929cb35_4_k_cu_103dd4c0_76664cuda3std3__45__cpo5beginE)
_ZN39_INTERNAL_9929cb35_4_k_cu_103dd4c0_76664cuda3std3__45__cpo5beginE:
	.zero		1
	.type		_ZN39_INTERNAL_9929cb35_4_k_cu_103dd4c0_76664cuda3std3__441_GLOBAL__N__9929cb35_4_k_cu_103dd4c0_76666ignoreE,@object
	.size		_ZN39_INTERNAL_9929cb35_4_k_cu_103dd4c0_76664cuda3std3__441_GLOBAL__N__9929cb35_4_k_cu_103dd4c0_76666ignoreE,(_ZN39_INTERNAL_9929cb35_4_k_cu_103dd4c0_76664cute7productE - _ZN39_INTERNAL_9929cb35_4_k_cu_103dd4c0_76664cuda3std3__441_GLOBAL__N__9929cb35_4_k_cu_103dd4c0_76666ignoreE)
_ZN39_INTERNAL_9929cb35_4_k_cu_103dd4c0_76664cuda3std3__441_GLOBAL__N__9929cb35_4_k_cu_103dd4c0_76666ignoreE:
	.zero		1
	.type		_ZN39_INTERNAL_9929cb35_4_k_cu_103dd4c0_76664cute7productE,@object
	.size		_ZN39_INTERNAL_9929cb35_4_k_cu_103dd4c0_76664cute7productE,(_ZN39_INTERNAL_9929cb35_4_k_cu_103dd4c0_76664cuda3std3__45__cpo3endE - _ZN39_INTERNAL_9929cb35_4_k_cu_103dd4c0_76664cute7productE)
_ZN39_INTERNAL_9929cb35_4_k_cu_103dd4c0_76664cute7productE:
	.zero		1
	.type		_ZN39_INTERNAL_9929cb35_4_k_cu_103dd4c0_76664cuda3std3__45__cpo3endE,@object
	.size		_ZN39_INTERNAL_9929cb35_4_k_cu_103dd4c0_76664cuda3std3__45__cpo3endE,(_ZN39_INTERNAL_9929cb35_4_k_cu_103dd4c0_76664cuda3std3__419piecewise_constructE - _ZN39_INTERNAL_9929cb35_4_k_cu_103dd4c0_76664cuda3std3__45__cpo3endE)
_ZN39_INTERNAL_9929cb35_4_k_cu_103dd4c0_76664cuda3std3__45__cpo3endE:
	.zero		1
	.type		_ZN39_INTERNAL_9929cb35_4_k_cu_103dd4c0_76664cuda3std3__419piecewise_constructE,@object
	.size		_ZN39_INTERNAL_9929cb35_4_k_cu_103dd4c0_76664cuda3std3__419piecewise_constructE,(_ZN39_INTERNAL_9929cb35_4_k_cu_103dd4c0_76664cuda3std3__45__cpo4cendE - _ZN39_INTERNAL_9929cb35_4_k_cu_103dd4c0_76664cuda3std3__419piecewise_constructE)
_ZN39_INTERNAL_9929cb35_4_k_cu_103dd4c0_76664cuda3std3__419piecewise_constructE:
	.zero		1
	.type		_ZN39_INTERNAL_9929cb35_4_k_cu_103dd4c0_76664cuda3std3__45__cpo4cendE,@object
	.size		_ZN39_INTERNAL_9929cb35_4_k_cu_103dd4c0_76664cuda3std3__45__cpo4cendE,(_ZN39_INTERNAL_9929cb35_4_k_cu_103dd4c0_76664cuda3std6ranges3__45__cpo4swapE - _ZN39_INTERNAL_9929cb35_4_k_cu_103dd4c0_76664cuda3std3__45__cpo4cendE)
_ZN39_INTERNAL_9929cb35_4_k_cu_103dd4c0_76664cuda3std3__45__cpo4cendE:
	.zero		1
	.type		_ZN39_INTERNAL_9929cb35_4_k_cu_103dd4c0_76664cuda3std6ranges3__45__cpo4swapE,@object
	.size		_ZN39_INTERNAL_9929cb35_4_k_cu_103dd4c0_76664cuda3std6ranges3__45__cpo4swapE,(.L_10 - _ZN39_INTERNAL_9929cb35_4_k_cu_103dd4c0_76664cuda3std6ranges3__45__cpo4swapE)
_ZN39_INTERNAL_9929cb35_4_k_cu_103dd4c0_76664cuda3std6ranges3__45__cpo4swapE:
	.zero		1
.L_10:


//--------------------- .nv.constant0._ZN7cutlass13device_kernelINS_4gemm6kernel13GemmUniversalIN4cute5tupleIJiiiiEEENS1_10collective13CollectiveMmaINS1_35MainloopSm100TmaUmmaWarpSpecializedILi4ELi2ELi4ENS5_IJNS4_1CILi1EEENSA_ILi2EEESB_EEEEENS5_IJNSA_ILi128EEENSA_ILi64EEESF_EEENS_12float_e4m3_tENS5_IJlSB_lEEESI_SJ_NS4_8TiledMMAINS4_8MMA_AtomIJNS4_10MMA_TraitsINS4_19SM100_MMA_F8F6F4_SSEJSI_SI_fSF_SG_NS4_17integral_constantINS4_4UMMA5MajorELSQ_0EEESR_NSO_INSP_7ScaleInELSS_0EEEST_EEEEEENS4_6LayoutINS5_IJSB_SB_SB_EEENS5_IJNSA_ILi0EEESY_SY_EEEEENS5_IJNS4_10UnderscoreES11_S11_EEEEENS4_23SM90_TMA_LOAD_MULTICASTENS4_14ComposedLayoutINS4_7SwizzleILi3ELi4ELi3EEENS4_18smem_ptr_flag_bitsILi8EEENSW_INS5_IJNSA_ILi8EEESF_EEENS5_IJSF_SB_EEEEEEEvNS4_8identityENS4_13SM90_TMA_LOADES1E_vS1F_EENS_8epilogue10collective18CollectiveEpilogueINS1I_23Sm100TmaWarpSpecializedILi1ELi1ELi64ELb0ELb0EEEJSH_NS5_IJNSW_ISF_SB_EENSW_ISG_SB_EEEEESI_SJ_SI_SJ_NS1I_6fusion15FusionCallbacksIS1M_NS1Q_17LinearCombinationISI_fSI_fLNS_15FloatRoundStyleE2EEESH_S1P_JEEENS4_5SM1004TMEM4LOAD26SM100_TMEM_LOAD_32dp32b64xES1G_NS15_INS16_ILi2ELi4ELi3EEES19_NSW_INS5_IJS1A_SG_EEENS5_IJSG_SB_EEEEEEENS4_39AutoVectorizingCopyWithAssumedAlignmentILi128EEENS4_14SM90_TMA_STOREES24_S26_S26_EEEvvEEEEvNT_6ParamsE --------------------------
	.section	.nv.constant0._ZN7cutlass13device_kernelINS_4gemm6kernel13GemmUniversalIN4cute5tupleIJiiiiEEENS1_10collective13CollectiveMmaINS1_35MainloopSm100TmaUmmaWarpSpecializedILi4ELi2ELi4ENS5_IJNS4_1CILi1EEENSA_ILi2EEESB_EEEEENS5_IJNSA_ILi128EEENSA_ILi64EEESF_EEENS_12float_e4m3_tENS5_IJlSB_lEEESI_SJ_NS4_8TiledMMAINS4_8MMA_AtomIJNS4_10MMA_TraitsINS4_19SM100_MMA_F8F6F4_SSEJSI_SI_fSF_SG_NS4_17integral_constantINS4_4UMMA5MajorELSQ_0EEESR_NSO_INSP_7ScaleInELSS_0EEEST_EEEEEENS4_6LayoutINS5_IJSB_SB_SB_EEENS5_IJNSA_ILi0EEESY_SY_EEEEENS5_IJNS4_10UnderscoreES11_S11_EEEEENS4_23SM90_TMA_LOAD_MULTICASTENS4_14ComposedLayoutINS4_7SwizzleILi3ELi4ELi3EEENS4_18smem_ptr_flag_bitsILi8EEENSW_INS5_IJNSA_ILi8EEESF_EEENS5_IJSF_SB_EEEEEEEvNS4_8identityENS4_13SM90_TMA_LOADES1E_vS1F_EENS_8epilogue10collective18CollectiveEpilogueINS1I_23Sm100TmaWarpSpecializedILi1ELi1ELi64ELb0ELb0EEEJSH_NS5_IJNSW_ISF_SB_EENSW_ISG_SB_EEEEESI_SJ_SI_SJ_NS1I_6fusion15FusionCallbacksIS1M_NS1Q_17LinearCombinationISI_fSI_fLNS_15FloatRoundStyleE2EEESH_S1P_JEEENS4_5SM1004TMEM4LOAD26SM100_TMEM_LOAD_32dp32b64xES1G_NS15_INS16_ILi2ELi4ELi3EEES19_NSW_INS5_IJS1A_SG_EEENS5_IJSG_SB_EEEEEEENS4_39AutoVectorizingCopyWithAssumedAlignmentILi128EEENS4_14SM90_TMA_STOREES24_S26_S26_EEEvvEEEEvNT_6ParamsE,"a",@progbits
	.sectionflags	@""
	.align	4
.nv.constant0._ZN7cutlass13device_kernelINS_4gemm6kernel13GemmUniversalIN4cute5tupleIJiiiiEEENS1_10collective13CollectiveMmaINS1_35MainloopSm100TmaUmmaWarpSpecializedILi4ELi2ELi4ENS5_IJNS4_1CILi1EEENSA_ILi2EEESB_EEEEENS5_IJNSA_ILi128EEENSA_ILi64EEESF_EEENS_12float_e4m3_tENS5_IJlSB_lEEESI_SJ_NS4_8TiledMMAINS4_8MMA_AtomIJNS4_10MMA_TraitsINS4_19SM100_MMA_F8F6F4_SSEJSI_SI_fSF_SG_NS4_17integral_constantINS4_4UMMA5MajorELSQ_0EEESR_NSO_INSP_7ScaleInELSS_0EEEST_EEEEEENS4_6LayoutINS5_IJSB_SB_SB_EEENS5_IJNSA_ILi0EEESY_SY_EEEEENS5_IJNS4_10UnderscoreES11_S11_EEEEENS4_23SM90_TMA_LOAD_MULTICASTENS4_14ComposedLayoutINS4_7SwizzleILi3ELi4ELi3EEENS4_18smem_ptr_flag_bitsILi8EEENSW_INS5_IJNSA_ILi8EEESF_EEENS5_IJSF_SB_EEEEEEEvNS4_8identityENS4_13SM90_TMA_LOADES1E_vS1F_EENS_8epilogue10collective18CollectiveEpilogueINS1I_23Sm100TmaWarpSpecializedILi1ELi1ELi64ELb0ELb0EEEJSH_NS5_IJNSW_ISF_SB_EENSW_ISG_SB_EEEEESI_SJ_SI_SJ_NS1I_6fusion15FusionCallbacksIS1M_NS1Q_17LinearCombinationISI_fSI_fLNS_15FloatRoundStyleE2EEESH_S1P_JEEENS4_5SM1004TMEM4LOAD26SM100_TMEM_LOAD_32dp32b64xES1G_NS15_INS16_ILi2ELi4ELi3EEES19_NSW_INS5_IJS1A_SG_EEENS5_IJSG_SB_EEEEEEENS4_39AutoVectorizingCopyWithAssumedAlignmentILi128EEENS4_14SM90_TMA_STOREES24_S26_S26_EEEvvEEEEvNT_6ParamsE:
	.zero		2944


//--------------------- SYMBOLS --------------------------

	.type		.nv.reservedSmem.offset0,@object
	.size		.nv.reservedSmem.offset0,0x4
	.type		.nv.reservedSmem.cap,@object
	.size		.nv.reservedSmem.cap,0x4
	.type		__assertfail,@function
